	.target	sm_90a

	.elftype	@"ET_EXEC"


//--------------------- .note.nv.tkinfo           --------------------------
	.section	.note.nv.tkinfo,"",@"SHT_NOTE"
	.sectionflags	@"SHF_NOTE_NV_TKINFO"
	.tkinfo
        /*0018*/ 	.word	0x00000002
        /*0030*/ 	.string	""
        /*0030*/ 	.string	"ptxas"
        /*0030*/ 	.string	"Cuda compilation tools, release 13.0, V13.0.88"
        /*0030*/ 	.string	"Build cuda_13.0.r13.0/compiler.36424714_0"
        /*0030*/ 	.string	"-arch sm_90a -m 64 "



//--------------------- .note.nv.cuinfo           --------------------------
	.section	.note.nv.cuinfo,"",@"SHT_NOTE"
	.sectionflags	@"SHF_NOTE_NV_CUINFO"
        /*0018*/ 	.short	0x0002
        /*001a*/ 	.short	0x005a
        /*001c*/ 	.short	0x0082
	.zero		2


//--------------------- .nv.info                  --------------------------
	.section	.nv.info,"",@"SHT_CUDA_INFO"
	.align	4


	//----- nvinfo : EIATTR_REGCOUNT
	.align		4
        /*0000*/ 	.byte	0x04, 0x2f
        /*0002*/ 	.short	(.L_15 - .L_14)
	.align		4
.L_14:
        /*0004*/ 	.word	index@(_ZN7cutlass13device_kernelINS_4gemm6kernel13GemmUniversalIN4cute5tupleIJiiiiEEENS1_10collective13CollectiveMmaINS1_34MainloopSm90TmaGmmaWarpSpecializedILi18ENS5_IJNS4_1CILi2EEENSA_ILi1EEESC_EEENS1_35KernelTmaWarpSpecializedCooperativeEEENS5_IJNSA_ILi256EEENSA_ILi128EEENSA_ILi16EEEEEENS_10bfloat16_tENS5_IJlSC_lEEESK_SL_NS4_8TiledMMAINS4_8MMA_AtomIJNS4_4SM904GMMA28MMA_64x128x16_F32BF16BF16_SSILNSP_5MajorE0ELSR_0ELNSP_7ScaleInE1ELSS_1EEEEEENS4_6LayoutISD_NS5_IJSC_NSA_ILi0EEESW_EEEEENS5_IJNS4_10UnderscoreESZ_SZ_EEEEENS4_13SM90_TMA_LOADENS4_14ComposedLayoutINS4_7SwizzleILi1ELi4ELi3EEENS4_18smem_ptr_flag_bitsILi16EEENSV_INS5_IJNSA_ILi8EEESI_EEENS5_IJSI_SC_EEEEEEEvNS4_8identityENS4_23SM90_TMA_LOAD_MULTICASTES1C_vS1D_EENS_8epilogue10collective6detail29Sm90TmaWarpSpecializedAdapterINS1H_15DefaultEpilogueISK_SL_SL_NS1G_6thread17LinearCombinationISK_Li1EffLNS1L_9ScaleType4KindE0ELNS_15FloatRoundStyleE2ESK_EENS1_15EpilogueDefaultEEEEEvvEEEEvNT_6ParamsE)
        /*0008*/ 	.word	0x000000a8


	//----- nvinfo : EIATTR_FRAME_SIZE
	.align		4
.L_15:
        /*000c*/ 	.byte	0x04, 0x11
        /*000e*/ 	.short	(.L_17 - .L_16)
	.align		4
.L_16:
        /*0010*/ 	.word	index@(_ZN7cutlass13device_kernelINS_4gemm6kernel13GemmUniversalIN4cute5tupleIJiiiiEEENS1_10collective13CollectiveMmaINS1_34MainloopSm90TmaGmmaWarpSpecializedILi18ENS5_IJNS4_1CILi2EEENSA_ILi1EEESC_EEENS1_35KernelTmaWarpSpecializedCooperativeEEENS5_IJNSA_ILi256EEENSA_ILi128EEENSA_ILi16EEEEEENS_10bfloat16_tENS5_IJlSC_lEEESK_SL_NS4_8TiledMMAINS4_8MMA_AtomIJNS4_4SM904GMMA28MMA_64x128x16_F32BF16BF16_SSILNSP_5MajorE0ELSR_0ELNSP_7ScaleInE1ELSS_1EEEEEENS4_6LayoutISD_NS5_IJSC_NSA_ILi0EEESW_EEEEENS5_IJNS4_10UnderscoreESZ_SZ_EEEEENS4_13SM90_TMA_LOADENS4_14ComposedLayoutINS4_7SwizzleILi1ELi4ELi3EEENS4_18smem_ptr_flag_bitsILi16EEENSV_INS5_IJNSA_ILi8EEESI_EEENS5_IJSI_SC_EEEEEEEvNS4_8identityENS4_23SM90_TMA_LOAD_MULTICASTES1C_vS1D_EENS_8epilogue10collective6detail29Sm90TmaWarpSpecializedAdapterINS1H_15DefaultEpilogueISK_SL_SL_NS1G_6thread17LinearCombinationISK_Li1EffLNS1L_9ScaleType4KindE0ELNS_15FloatRoundStyleE2ESK_EENS1_15EpilogueDefaultEEEEEvvEEEEvNT_6ParamsE)
        /*0014*/ 	.word	0x00000000


	//----- nvinfo : EIATTR_MIN_STACK_SIZE
	.align		4
.L_17:
        /*0018*/ 	.byte	0x04, 0x12
        /*001a*/ 	.short	(.L_19 - .L_18)
	.align		4
.L_18:
        /*001c*/ 	.word	index@(_ZN7cutlass13device_kernelINS_4gemm6kernel13GemmUniversalIN4cute5tupleIJiiiiEEENS1_10collective13CollectiveMmaINS1_34MainloopSm90TmaGmmaWarpSpecializedILi18ENS5_IJNS4_1CILi2EEENSA_ILi1EEESC_EEENS1_35KernelTmaWarpSpecializedCooperativeEEENS5_IJNSA_ILi256EEENSA_ILi128EEENSA_ILi16EEEEEENS_10bfloat16_tENS5_IJlSC_lEEESK_SL_NS4_8TiledMMAINS4_8MMA_AtomIJNS4_4SM904GMMA28MMA_64x128x16_F32BF16BF16_SSILNSP_5MajorE0ELSR_0ELNSP_7ScaleInE1ELSS_1EEEEEENS4_6LayoutISD_NS5_IJSC_NSA_ILi0EEESW_EEEEENS5_IJNS4_10UnderscoreESZ_SZ_EEEEENS4_13SM90_TMA_LOADENS4_14ComposedLayoutINS4_7SwizzleILi1ELi4ELi3EEENS4_18smem_ptr_flag_bitsILi16EEENSV_INS5_IJNSA_ILi8EEESI_EEENS5_IJSI_SC_EEEEEEEvNS4_8identityENS4_23SM90_TMA_LOAD_MULTICASTES1C_vS1D_EENS_8epilogue10collective6detail29Sm90TmaWarpSpecializedAdapterINS1H_15DefaultEpilogueISK_SL_SL_NS1G_6thread17LinearCombinationISK_Li1EffLNS1L_9ScaleType4KindE0ELNS_15FloatRoundStyleE2ESK_EENS1_15EpilogueDefaultEEEEEvvEEEEvNT_6ParamsE)
        /*0020*/ 	.word	0x00000000
.L_19:


//--------------------- .nv.compat                --------------------------
	.section	.nv.compat,"",@"SHT_CUDA_COMPAT_INFO"
	.align	4
        /*0000*/ 	.byte	0x02, 0x09, 0x01, 0x00, 0x02, 0x02, 0x04, 0x00, 0x02, 0x05, 0x05, 0x00, 0x03, 0x07, 0x01, 0x01
        /*0010*/ 	.byte	0x02, 0x03, 0x01, 0x00, 0x02, 0x06, 0x01, 0x00, 0x04, 0x0b, 0x08, 0x00, 0x00, 0x00, 0x00, 0x00
        /*0020*/ 	.byte	0x00, 0x00, 0x00, 0x00


//--------------------- .nv.info._ZN7cutlass13device_kernelINS_4gemm6kernel13GemmUniversalIN4cute5tupleIJiiiiEEENS1_10collective13CollectiveMmaINS1_34MainloopSm90TmaGmmaWarpSpecializedILi18ENS5_IJNS4_1CILi2EEENSA_ILi1EEESC_EEENS1_35KernelTmaWarpSpecializedCooperativeEEENS5_IJNSA_ILi256EEENSA_ILi128EEENSA_ILi16EEEEEENS_10bfloat16_tENS5_IJlSC_lEEESK_SL_NS4_8TiledMMAINS4_8MMA_AtomIJNS4_4SM904GMMA28MMA_64x128x16_F32BF16BF16_SSILNSP_5MajorE0ELSR_0ELNSP_7ScaleInE1ELSS_1EEEEEENS4_6LayoutISD_NS5_IJSC_NSA_ILi0EEESW_EEEEENS5_IJNS4_10UnderscoreESZ_SZ_EEEEENS4_13SM90_TMA_LOADENS4_14ComposedLayoutINS4_7SwizzleILi1ELi4ELi3EEENS4_18smem_ptr_flag_bitsILi16EEENSV_INS5_IJNSA_ILi8EEESI_EEENS5_IJSI_SC_EEEEEEEvNS4_8identityENS4_23SM90_TMA_LOAD_MULTICASTES1C_vS1D_EENS_8epilogue10collective6detail29Sm90TmaWarpSpecializedAdapterINS1H_15DefaultEpilogueISK_SL_SL_NS1G_6thread17LinearCombinationISK_Li1EffLNS1L_9ScaleType4KindE0ELNS_15FloatRoundStyleE2ESK_EENS1_15EpilogueDefaultEEEEEvvEEEEvNT_6ParamsE --------------------------
	.section	.nv.info._ZN7cutlass13device_kernelINS_4gemm6kernel13GemmUniversalIN4cute5tupleIJiiiiEEENS1_10collective13CollectiveMmaINS1_34MainloopSm90TmaGmmaWarpSpecializedILi18ENS5_IJNS4_1CILi2EEENSA_ILi1EEESC_EEENS1_35KernelTmaWarpSpecializedCooperativeEEENS5_IJNSA_ILi256EEENSA_ILi128EEENSA_ILi16EEEEEENS_10bfloat16_tENS5_IJlSC_lEEESK_SL_NS4_8TiledMMAINS4_8MMA_AtomIJNS4_4SM904GMMA28MMA_64x128x16_F32BF16BF16_SSILNSP_5MajorE0ELSR_0ELNSP_7ScaleInE1ELSS_1EEEEEENS4_6LayoutISD_NS5_IJSC_NSA_ILi0EEESW_EEEEENS5_IJNS4_10UnderscoreESZ_SZ_EEEEENS4_13SM90_TMA_LOADENS4_14ComposedLayoutINS4_7SwizzleILi1ELi4ELi3EEENS4_18smem_ptr_flag_bitsILi16EEENSV_INS5_IJNSA_ILi8EEESI_EEENS5_IJSI_SC_EEEEEEEvNS4_8identityENS4_23SM90_TMA_LOAD_MULTICASTES1C_vS1D_EENS_8epilogue10collective6detail29Sm90TmaWarpSpecializedAdapterINS1H_15DefaultEpilogueISK_SL_SL_NS1G_6thread17LinearCombinationISK_Li1EffLNS1L_9ScaleType4KindE0ELNS_15FloatRoundStyleE2ESK_EENS1_15EpilogueDefaultEEEEEvvEEEEvNT_6ParamsE,"",@"SHT_CUDA_INFO"
	.sectionflags	@""
	.align	4


	//----- nvinfo : EIATTR_CUDA_API_VERSION
	.align		4
        /*0000*/ 	.byte	0x04, 0x37
        /*0002*/ 	.short	(.L_21 - .L_20)
.L_20:
        /*0004*/ 	.word	0x00000082


	//----- nvinfo : EIATTR_KPARAM_INFO
	.align		4
.L_21:
        /*0008*/ 	.byte	0x04, 0x17
        /*000a*/ 	.short	(.L_23 - .L_22)
.L_22:
        /*000c*/ 	.word	0x00000000
        /*0010*/ 	.short	0x0000
        /*0012*/ 	.short	0x0070
        /*0014*/ 	.byte	0x00, 0xf0, 0x01, 0x10


	//----- nvinfo : EIATTR_SPARSE_MMA_MASK
	.align		4
.L_23:
        /*0018*/ 	.byte	0x03, 0x50
        /*001a*/ 	.short	0x0000


	//----- nvinfo : EIATTR_MAXREG_COUNT
	.align		4
        /*001c*/ 	.byte	0x03, 0x1b
        /*001e*/ 	.short	0x00a8


	//----- nvinfo : EIATTR_NUM_BARRIERS
	.align		4
        /*0020*/ 	.byte	0x02, 0x4c
        /*0022*/ 	.byte	0x01
	.zero		1


	//----- nvinfo : EIATTR_EXTERNS
	.align		4
        /*0024*/ 	.byte	0x04, 0x0f
        /*0026*/ 	.short	(.L_25 - .L_24)


	//   ....[0]....
	.align		4
.L_24:
        /*0028*/ 	.word	index@(__assertfail)


	//----- nvinfo : EIATTR_MERCURY_ISA_VERSION
	.align		4
.L_25:
        /*002c*/ 	.byte	0x03, 0x5f
        /*002e*/ 	.short	0x0101


	//----- nvinfo : EIATTR_INT_WARP_WIDE_INSTR_OFFSETS
	.align		4
        /*0030*/ 	.byte	0x04, 0x31
        /*0032*/ 	.short	(.L_27 - .L_26)


	//   ....[0]....
.L_26:
        /*0034*/ 	.word	0x00000670


	//   ....[1]....
        /*0038*/ 	.word	0x000006a0


	//   ....[2]....
        /*003c*/ 	.word	0x00000860


	//----- nvinfo : EIATTR_COOP_GROUP_MASK_REGIDS
	.align		4
.L_27:
        /*0040*/ 	.byte	0x04, 0x29
        /*0042*/ 	.short	(.L_29 - .L_28)


	//   ....[0]....
.L_28:
        /*0044*/ 	.word	0xffffffff


	//   ....[1]....
        /*0048*/ 	.word	0xffffffff


	//   ....[2]....
        /*004c*/ 	.word	0xffffffff


	//   ....[3]....
        /*0050*/ 	.word	0xffffffff


	//   ....[4]....
        /*0054*/ 	.word	0xffffffff


	//   ....[5]....
        /*0058*/ 	.word	0xffffffff


	//----- nvinfo : EIATTR_COOP_GROUP_INSTR_OFFSETS
	.align		4
.L_29:
        /*005c*/ 	.byte	0x04, 0x28
        /*005e*/ 	.short	(.L_31 - .L_30)


	//   ....[0]....
.L_30:
        /*0060*/ 	.word	0x00000060


	//   ....[1]....
        /*0064*/ 	.word	0x00000070


	//   ....[2]....
        /*0068*/ 	.word	0x00000130


	//   ....[3]....
        /*006c*/ 	.word	0x000004c0


	//   ....[4]....
        /*0070*/ 	.word	0x000009e0


	//   ....[5]....
        /*0074*/ 	.word	0x00001430


	//----- nvinfo : EIATTR_REG_RECONFIG
	.align		4
.L_31:
        /*0078*/ 	.byte	0x01, 0x54
	.zero		2


	//----- nvinfo : EIATTR_SYSCALL_OFFSETS
	.align		4
        /*007c*/ 	.byte	0x04, 0x46
        /*007e*/ 	.short	(.L_33 - .L_32)


	//   ....[0]....
.L_32:
        /*0080*/ 	.word	0x000015f0


	//----- nvinfo : EIATTR_MBARRIER_INSTR_OFFSETS
	.align		4
.L_33:
        /*0084*/ 	.byte	0x04, 0x39
        /*0086*/ 	.short	(.L_35 - .L_34)


	//   ....[0]....
.L_34:
        /*0088*/ 	.word	0x00000250
        /*008c*/ 	.word	0x000000ff
        /*0090*/ 	.word	0x00000000
        /*0094*/ 	.short	0x0100
        /*0096*/ 	.byte	0x08
	.zero		1


	//   ....[1]....
        /*0098*/ 	.word	0x00000260
        /*009c*/ 	.word	0x000000ff
        /*00a0*/ 	.word	0x00000090
        /*00a4*/ 	.short	0x0100
        /*00a6*/ 	.byte	0x08
	.zero		1


	//   ....[2]....
        /*00a8*/ 	.word	0x00000270
        /*00ac*/ 	.word	0x000000ff
        /*00b0*/ 	.word	0x00000008
        /*00b4*/ 	.short	0x0100
        /*00b6*/ 	.byte	0x08
	.zero		1


	//   ....[3]....
        /*00b8*/ 	.word	0x00000280
        /*00bc*/ 	.word	0x000000ff
        /*00c0*/ 	.word	0x00000098
        /*00c4*/ 	.short	0x0100
        /*00c6*/ 	.byte	0x08
	.zero		1


	//   ....[4]....
        /*00c8*/ 	.word	0x00000290
        /*00cc*/ 	.word	0x000000ff
        /*00d0*/ 	.word	0x00000010
        /*00d4*/ 	.short	0x0100
        /*00d6*/ 	.byte	0x08
	.zero		1


	//   ....[5]....
        /*00d8*/ 	.word	0x000002a0
        /*00dc*/ 	.word	0x000000ff
        /*00e0*/ 	.word	0x000000a0
        /*00e4*/ 	.short	0x0100
        /*00e6*/ 	.byte	0x08
	.zero		1


	//   ....[6]....
        /*00e8*/ 	.word	0x000002b0
        /*00ec*/ 	.word	0x000000ff
        /*00f0*/ 	.word	0x00000018
        /*00f4*/ 	.short	0x0100
        /*00f6*/ 	.byte	0x08
	.zero		1


	//   ....[7]....
        /*00f8*/ 	.word	0x000002c0
        /*00fc*/ 	.word	0x000000ff
        /*0100*/ 	.word	0x000000a8
        /*0104*/ 	.short	0x0100
        /*0106*/ 	.byte	0x08
	.zero		1


	//   ....[8]....
        /*0108*/ 	.word	0x000002d0
        /*010c*/ 	.word	0x000000ff
        /*0110*/ 	.word	0x00000020
        /*0114*/ 	.short	0x0100
        /*0116*/ 	.byte	0x08
	.zero		1


	//   ....[9]....
        /*0118*/ 	.word	0x000002e0
        /*011c*/ 	.word	0x000000ff
        /*0120*/ 	.word	0x000000b0
        /*0124*/ 	.short	0x0100
        /*0126*/ 	.byte	0x08
	.zero		1


	//   ....[10]....
        /*0128*/ 	.word	0x000002f0
        /*012c*/ 	.word	0x000000ff
        /*0130*/ 	.word	0x00000028
        /*0134*/ 	.short	0x0100
        /*0136*/ 	.byte	0x08
	.zero		1


	//   ....[11]....
        /*0138*/ 	.word	0x00000300
        /*013c*/ 	.word	0x000000ff
        /*0140*/ 	.word	0x000000b8
        /*0144*/ 	.short	0x0100
        /*0146*/ 	.byte	0x08
	.zero		1


	//   ....[12]....
        /*0148*/ 	.word	0x00000310
        /*014c*/ 	.word	0x000000ff
        /*0150*/ 	.word	0x00000030
        /*0154*/ 	.short	0x0100
        /*0156*/ 	.byte	0x08
	.zero		1


	//   ....[13]....
        /*0158*/ 	.word	0x00000320
        /*015c*/ 	.word	0x000000ff
        /*0160*/ 	.word	0x000000c0
        /*0164*/ 	.short	0x0100
        /*0166*/ 	.byte	0x08
	.zero		1


	//   ....[14]....
        /*0168*/ 	.word	0x00000330
        /*016c*/ 	.word	0x000000ff
        /*0170*/ 	.word	0x00000038
        /*0174*/ 	.short	0x0100
        /*0176*/ 	.byte	0x08
	.zero		1


	//   ....[15]....
        /*0178*/ 	.word	0x00000340
        /*017c*/ 	.word	0x000000ff
        /*0180*/ 	.word	0x000000c8
        /*0184*/ 	.short	0x0100
        /*0186*/ 	.byte	0x08
	.zero		1


	//   ....[16]....
        /*0188*/ 	.word	0x00000350
        /*018c*/ 	.word	0x000000ff
        /*0190*/ 	.word	0x00000040
        /*0194*/ 	.short	0x0100
        /*0196*/ 	.byte	0x08
	.zero		1


	//   ....[17]....
        /*0198*/ 	.word	0x00000360
        /*019c*/ 	.word	0x000000ff
        /*01a0*/ 	.word	0x000000d0
        /*01a4*/ 	.short	0x0100
        /*01a6*/ 	.byte	0x08
	.zero		1


	//   ....[18]....
        /*01a8*/ 	.word	0x00000370
        /*01ac*/ 	.word	0x000000ff
        /*01b0*/ 	.word	0x00000048
        /*01b4*/ 	.short	0x0100
        /*01b6*/ 	.byte	0x08
	.zero		1


	//   ....[19]....
        /*01b8*/ 	.word	0x00000380
        /*01bc*/ 	.word	0x000000ff
        /*01c0*/ 	.word	0x000000d8
        /*01c4*/ 	.short	0x0100
        /*01c6*/ 	.byte	0x08
	.zero		1


	//   ....[20]....
        /*01c8*/ 	.word	0x00000390
        /*01cc*/ 	.word	0x000000ff
        /*01d0*/ 	.word	0x00000050
        /*01d4*/ 	.short	0x0100
        /*01d6*/ 	.byte	0x08
	.zero		1


	//   ....[21]....
        /*01d8*/ 	.word	0x000003a0
        /*01dc*/ 	.word	0x000000ff
        /*01e0*/ 	.word	0x000000e0
        /*01e4*/ 	.short	0x0100
        /*01e6*/ 	.byte	0x08
	.zero		1


	//   ....[22]....
        /*01e8*/ 	.word	0x000003b0
        /*01ec*/ 	.word	0x000000ff
        /*01f0*/ 	.word	0x00000058
        /*01f4*/ 	.short	0x0100
        /*01f6*/ 	.byte	0x08
	.zero		1


	//   ....[23]....
        /*01f8*/ 	.word	0x000003c0
        /*01fc*/ 	.word	0x000000ff
        /*0200*/ 	.word	0x000000e8
        /*0204*/ 	.short	0x0100
        /*0206*/ 	.byte	0x08
	.zero		1


	//   ....[24]....
        /*0208*/ 	.word	0x000003d0
        /*020c*/ 	.word	0x000000ff
        /*0210*/ 	.word	0x00000060
        /*0214*/ 	.short	0x0100
        /*0216*/ 	.byte	0x08
	.zero		1


	//   ....[25]....
        /*0218*/ 	.word	0x000003e0
        /*021c*/ 	.word	0x000000ff
        /*0220*/ 	.word	0x000000f0
        /*0224*/ 	.short	0x0100
        /*0226*/ 	.byte	0x08
	.zero		1


	//   ....[26]....
        /*0228*/ 	.word	0x000003f0
        /*022c*/ 	.word	0x000000ff
        /*0230*/ 	.word	0x00000068
        /*0234*/ 	.short	0x0100
        /*0236*/ 	.byte	0x08
	.zero		1


	//   ....[27]....
        /*0238*/ 	.word	0x00000400
        /*023c*/ 	.word	0x000000ff
        /*0240*/ 	.word	0x000000f8
        /*0244*/ 	.short	0x0100
        /*0246*/ 	.byte	0x08
	.zero		1


	//   ....[28]....
        /*0248*/ 	.word	0x00000410
        /*024c*/ 	.word	0x000000ff
        /*0250*/ 	.word	0x00000070
        /*0254*/ 	.short	0x0100
        /*0256*/ 	.byte	0x08
	.zero		1


	//   ....[29]....
        /*0258*/ 	.word	0x00000420
        /*025c*/ 	.word	0x000000ff
        /*0260*/ 	.word	0x00000100
        /*0264*/ 	.short	0x0100
        /*0266*/ 	.byte	0x08
	.zero		1


	//   ....[30]....
        /*0268*/ 	.word	0x00000430
        /*026c*/ 	.word	0x000000ff
        /*0270*/ 	.word	0x00000078
        /*0274*/ 	.short	0x0100
        /*0276*/ 	.byte	0x08
	.zero		1


	//   ....[31]....
        /*0278*/ 	.word	0x00000440
        /*027c*/ 	.word	0x000000ff
        /*0280*/ 	.word	0x00000108
        /*0284*/ 	.short	0x0100
        /*0286*/ 	.byte	0x08
	.zero		1


	//   ....[32]....
        /*0288*/ 	.word	0x00000450
        /*028c*/ 	.word	0x000000ff
        /*0290*/ 	.word	0x00000080
        /*0294*/ 	.short	0x0100
        /*0296*/ 	.byte	0x08
	.zero		1


	//   ....[33]....
        /*0298*/ 	.word	0x00000460
        /*029c*/ 	.word	0x000000ff
        /*02a0*/ 	.word	0x00000110
        /*02a4*/ 	.short	0x0100
        /*02a6*/ 	.byte	0x08
	.zero		1


	//   ....[34]....
        /*02a8*/ 	.word	0x00000470
        /*02ac*/ 	.word	0x000000ff
        /*02b0*/ 	.word	0x00000088
        /*02b4*/ 	.short	0x0100
        /*02b6*/ 	.byte	0x08
	.zero		1


	//   ....[35]....
        /*02b8*/ 	.word	0x00000480
        /*02bc*/ 	.word	0x000000ff
        /*02c0*/ 	.word	0x00000118
        /*02c4*/ 	.short	0x0100
        /*02c6*/ 	.byte	0x08
	.zero		1


	//   ....[36]....
        /*02c8*/ 	.word	0x000008e0
        /*02cc*/ 	.word	0x000000ff
        /*02d0*/ 	.word	0x00000130
        /*02d4*/ 	.short	0x0100
        /*02d6*/ 	.byte	0x06
	.zero		1


	//   ....[37]....
        /*02d8*/ 	.word	0x00000970
        /*02dc*/ 	.word	0x000000ff
        /*02e0*/ 	.word	0x00000138
        /*02e4*/ 	.short	0x0100
        /*02e6*/ 	.byte	0x06
	.zero		1


	//   ....[38]....
        /*02e8*/ 	.word	0x00001670
        /*02ec*/ 	.word	0x00000003
        /*02f0*/ 	.word	0x00000000
        /*02f4*/ 	.short	0x010a
        /*02f6*/ 	.byte	0x3f
	.zero		1


	//   ....[39]....
        /*02f8*/ 	.word	0x000016b0
        /*02fc*/ 	.word	0x00000003
        /*0300*/ 	.word	0x00000000
        /*0304*/ 	.short	0x010a
        /*0306*/ 	.byte	0x3f
	.zero		1


	//   ....[40]....
        /*0308*/ 	.word	0x00001910
        /*030c*/ 	.word	0x000000ff
        /*0310*/ 	.word	0x00000000
        /*0314*/ 	.short	0x010a
        /*0316*/ 	.byte	0x04
	.zero		1


	//   ....[41]....
        /*0318*/ 	.word	0x00001950
        /*031c*/ 	.word	0x000000ff
        /*0320*/ 	.word	0x00000000
        /*0324*/ 	.short	0x010a
        /*0326*/ 	.byte	0x04
	.zero		1


	//   ....[42]....
        /*0328*/ 	.word	0x00001a90
        /*032c*/ 	.word	0x00000005
        /*0330*/ 	.word	0x00000000
        /*0334*/ 	.short	0x0101
        /*0336*/ 	.byte	0x3f
	.zero		1


	//   ....[43]....
        /*0338*/ 	.word	0x00001c50
        /*033c*/ 	.word	0x00000003
        /*0340*/ 	.word	0x00000000
        /*0344*/ 	.short	0x0101
        /*0346*/ 	.byte	0x3f
	.zero		1


	//   ....[44]....
        /*0348*/ 	.word	0x0000b470
        /*034c*/ 	.word	0x00000017
        /*0350*/ 	.word	0x00000090
        /*0354*/ 	.short	0x010a
        /*0356*/ 	.byte	0x3f
	.zero		1


	//   ....[45]....
        /*0358*/ 	.word	0x0000b7e0
        /*035c*/ 	.word	0x00000003
        /*0360*/ 	.word	0x00000138
        /*0364*/ 	.short	0x0101
        /*0366*/ 	.byte	0x3f
	.zero		1


	//   ....[46]....
        /*0368*/ 	.word	0x0000bf40
        /*036c*/ 	.word	0x00000007
        /*0370*/ 	.word	0x00000000
        /*0374*/ 	.short	0x010a
        /*0376*/ 	.byte	0x3f
	.zero		1


	//   ....[47]....
        /*0378*/ 	.word	0x0000bfc0
        /*037c*/ 	.word	0x00000008
        /*0380*/ 	.word	0x00000000
        /*0384*/ 	.short	0x010a
        /*0386*/ 	.byte	0x3f
	.zero		1


	//   ....[48]....
        /*0388*/ 	.word	0x0000c050
        /*038c*/ 	.word	0x00000009
        /*0390*/ 	.word	0x00000000
        /*0394*/ 	.short	0x010a
        /*0396*/ 	.byte	0x3f
	.zero		1


	//   ....[49]....
        /*0398*/ 	.word	0x0000c0e0
        /*039c*/ 	.word	0x00000008
        /*03a0*/ 	.word	0x00000000
        /*03a4*/ 	.short	0x010a
        /*03a6*/ 	.byte	0x3f
	.zero		1


	//   ....[50]....
        /*03a8*/ 	.word	0x0000c170
        /*03ac*/ 	.word	0x00000009
        /*03b0*/ 	.word	0x00000000
        /*03b4*/ 	.short	0x010a
        /*03b6*/ 	.byte	0x3f
	.zero		1


	//   ....[51]....
        /*03b8*/ 	.word	0x0000c200
        /*03bc*/ 	.word	0x00000008
        /*03c0*/ 	.word	0x00000000
        /*03c4*/ 	.short	0x010a
        /*03c6*/ 	.byte	0x3f
	.zero		1


	//   ....[52]....
        /*03c8*/ 	.word	0x0000c290
        /*03cc*/ 	.word	0x00000009
        /*03d0*/ 	.word	0x00000000
        /*03d4*/ 	.short	0x010a
        /*03d6*/ 	.byte	0x3f
	.zero		1


	//   ....[53]....
        /*03d8*/ 	.word	0x0000c320
        /*03dc*/ 	.word	0x00000008
        /*03e0*/ 	.word	0x00000000
        /*03e4*/ 	.short	0x010a
        /*03e6*/ 	.byte	0x3f
	.zero		1


	//   ....[54]....
        /*03e8*/ 	.word	0x0000c3b0
        /*03ec*/ 	.word	0x00000009
        /*03f0*/ 	.word	0x00000000
        /*03f4*/ 	.short	0x010a
        /*03f6*/ 	.byte	0x3f
	.zero		1


	//   ....[55]....
        /*03f8*/ 	.word	0x0000c440
        /*03fc*/ 	.word	0x00000008
        /*0400*/ 	.word	0x00000000
        /*0404*/ 	.short	0x010a
        /*0406*/ 	.byte	0x3f
	.zero		1


	//   ....[56]....
        /*0408*/ 	.word	0x0000c4d0
        /*040c*/ 	.word	0x00000009
        /*0410*/ 	.word	0x00000000
        /*0414*/ 	.short	0x010a
        /*0416*/ 	.byte	0x3f
	.zero		1


	//   ....[57]....
        /*0418*/ 	.word	0x0000c560
        /*041c*/ 	.word	0x00000008
        /*0420*/ 	.word	0x00000000
        /*0424*/ 	.short	0x010a
        /*0426*/ 	.byte	0x3f
	.zero		1


	//   ....[58]....
        /*0428*/ 	.word	0x0000c5f0
        /*042c*/ 	.word	0x00000009
        /*0430*/ 	.word	0x00000000
        /*0434*/ 	.short	0x010a
        /*0436*/ 	.byte	0x3f
	.zero		1


	//   ....[59]....
        /*0438*/ 	.word	0x0000c680
        /*043c*/ 	.word	0x00000008
        /*0440*/ 	.word	0x00000000
        /*0444*/ 	.short	0x010a
        /*0446*/ 	.byte	0x3f
	.zero		1


	//   ....[60]....
        /*0448*/ 	.word	0x0000c710
        /*044c*/ 	.word	0x00000009
        /*0450*/ 	.word	0x00000000
        /*0454*/ 	.short	0x010a
        /*0456*/ 	.byte	0x3f
	.zero		1


	//   ....[61]....
        /*0458*/ 	.word	0x0000c7a0
        /*045c*/ 	.word	0x00000008
        /*0460*/ 	.word	0x00000000
        /*0464*/ 	.short	0x010a
        /*0466*/ 	.byte	0x3f
	.zero		1


	//   ....[62]....
        /*0468*/ 	.word	0x0000c830
        /*046c*/ 	.word	0x0000000b
        /*0470*/ 	.word	0x00000000
        /*0474*/ 	.short	0x010a
        /*0476*/ 	.byte	0x3f
	.zero		1


	//   ....[63]....
        /*0478*/ 	.word	0x0000c8c0
        /*047c*/ 	.word	0x00000003
        /*0480*/ 	.word	0x00000000
        /*0484*/ 	.short	0x010a
        /*0486*/ 	.byte	0x3f
	.zero		1


	//   ....[64]....
        /*0488*/ 	.word	0x0000c920
        /*048c*/ 	.word	0x00000003
        /*0490*/ 	.word	0x00000000
        /*0494*/ 	.short	0x010a
        /*0496*/ 	.byte	0x3f
	.zero		1


	//   ....[65]....
        /*0498*/ 	.word	0x0000c980
        /*049c*/ 	.word	0x00000006
        /*04a0*/ 	.word	0x00000000
        /*04a4*/ 	.short	0x010a
        /*04a6*/ 	.byte	0x3f
	.zero		1


	//   ....[66]....
        /*04a8*/ 	.word	0x0000ca50
        /*04ac*/ 	.word	0x00000017
        /*04b0*/ 	.word	0x00000090
        /*04b4*/ 	.short	0x010a
        /*04b6*/ 	.byte	0x3f
	.zero		1


	//   ....[67]....
        /*04b8*/ 	.word	0x0000cb20
        /*04bc*/ 	.word	0x00000007
        /*04c0*/ 	.word	0x00000000
        /*04c4*/ 	.short	0x010a
        /*04c6*/ 	.byte	0x3f
	.zero		1


	//   ....[68]....
        /*04c8*/ 	.word	0x0000cb70
        /*04cc*/ 	.word	0x00000008
        /*04d0*/ 	.word	0x00000000
        /*04d4*/ 	.short	0x010a
        /*04d6*/ 	.byte	0x3f
	.zero		1


	//   ....[69]....
        /*04d8*/ 	.word	0x0000cbc0
        /*04dc*/ 	.word	0x00000009
        /*04e0*/ 	.word	0x00000000
        /*04e4*/ 	.short	0x010a
        /*04e6*/ 	.byte	0x3f
	.zero		1


	//   ....[70]....
        /*04e8*/ 	.word	0x0000cc10
        /*04ec*/ 	.word	0x00000008
        /*04f0*/ 	.word	0x00000000
        /*04f4*/ 	.short	0x010a
        /*04f6*/ 	.byte	0x3f
	.zero		1


	//   ....[71]....
        /*04f8*/ 	.word	0x0000cc60
        /*04fc*/ 	.word	0x00000009
        /*0500*/ 	.word	0x00000000
        /*0504*/ 	.short	0x010a
        /*0506*/ 	.byte	0x3f
	.zero		1


	//   ....[72]....
        /*0508*/ 	.word	0x0000ccb0
        /*050c*/ 	.word	0x00000008
        /*0510*/ 	.word	0x00000000
        /*0514*/ 	.short	0x010a
        /*0516*/ 	.byte	0x3f
	.zero		1


	//   ....[73]....
        /*0518*/ 	.word	0x0000cd00
        /*051c*/ 	.word	0x00000009
        /*0520*/ 	.word	0x00000000
        /*0524*/ 	.short	0x010a
        /*0526*/ 	.byte	0x3f
	.zero		1


	//   ....[74]....
        /*0528*/ 	.word	0x0000cd50
        /*052c*/ 	.word	0x00000008
        /*0530*/ 	.word	0x00000000
        /*0534*/ 	.short	0x010a
        /*0536*/ 	.byte	0x3f
	.zero		1


	//   ....[75]....
        /*0538*/ 	.word	0x0000cda0
        /*053c*/ 	.word	0x00000009
        /*0540*/ 	.word	0x00000000
        /*0544*/ 	.short	0x010a
        /*0546*/ 	.byte	0x3f
	.zero		1


	//   ....[76]....
        /*0548*/ 	.word	0x0000cdf0
        /*054c*/ 	.word	0x00000008
        /*0550*/ 	.word	0x00000000
        /*0554*/ 	.short	0x010a
        /*0556*/ 	.byte	0x3f
	.zero		1


	//   ....[77]....
        /*0558*/ 	.word	0x0000ce40
        /*055c*/ 	.word	0x00000009
        /*0560*/ 	.word	0x00000000
        /*0564*/ 	.short	0x010a
        /*0566*/ 	.byte	0x3f
	.zero		1


	//   ....[78]....
        /*0568*/ 	.word	0x0000ce90
        /*056c*/ 	.word	0x00000008
        /*0570*/ 	.word	0x00000000
        /*0574*/ 	.short	0x010a
        /*0576*/ 	.byte	0x3f
	.zero		1


	//   ....[79]....
        /*0578*/ 	.word	0x0000cee0
        /*057c*/ 	.word	0x00000009
        /*0580*/ 	.word	0x00000000
        /*0584*/ 	.short	0x010a
        /*0586*/ 	.byte	0x3f
	.zero		1


	//   ....[80]....
        /*0588*/ 	.word	0x0000cf30
        /*058c*/ 	.word	0x00000008
        /*0590*/ 	.word	0x00000000
        /*0594*/ 	.short	0x010a
        /*0596*/ 	.byte	0x3f
	.zero		1


	//   ....[81]....
        /*0598*/ 	.word	0x0000cf80
        /*059c*/ 	.word	0x00000009
        /*05a0*/ 	.word	0x00000000
        /*05a4*/ 	.short	0x010a
        /*05a6*/ 	.byte	0x3f
	.zero		1


	//   ....[82]....
        /*05a8*/ 	.word	0x0000cfd0
        /*05ac*/ 	.word	0x00000008
        /*05b0*/ 	.word	0x00000000
        /*05b4*/ 	.short	0x010a
        /*05b6*/ 	.byte	0x3f
	.zero		1


	//   ....[83]....
        /*05b8*/ 	.word	0x0000d020
        /*05bc*/ 	.word	0x0000000b
        /*05c0*/ 	.word	0x00000000
        /*05c4*/ 	.short	0x010a
        /*05c6*/ 	.byte	0x3f
	.zero		1


	//----- nvinfo : EIATTR_NUM_MBARRIERS
	.align		4
.L_35:
        /*05c8*/ 	.byte	0x03, 0x38
        /*05ca*/ 	.short	0x0026


	//----- nvinfo : EIATTR_EXIT_INSTR_OFFSETS
	.align		4
        /*05cc*/ 	.byte	0x04, 0x1c
        /*05ce*/ 	.short	(.L_37 - .L_36)


	//   ....[0]....
.L_36:
        /*05d0*/ 	.word	0x00000b40


	//   ....[1]....
        /*05d4*/ 	.word	0x00001360


	//   ....[2]....
        /*05d8*/ 	.word	0x0000ab80


	//   ....[3]....
        /*05dc*/ 	.word	0x0000b0e0


	//   ....[4]....
        /*05e0*/ 	.word	0x0000c910


	//----- nvinfo : EIATTR_MAX_THREADS
	.align		4
.L_37:
        /*05e4*/ 	.byte	0x04, 0x05
        /*05e6*/ 	.short	(.L_39 - .L_38)
.L_38:
        /*05e8*/ 	.word	0x00000180
        /*05ec*/ 	.word	0x00000001
        /*05f0*/ 	.word	0x00000001


	//----- nvinfo : EIATTR_CRS_STACK_SIZE
	.align		4
.L_39:
        /*05f4*/ 	.byte	0x04, 0x1e
        /*05f6*/ 	.short	(.L_41 - .L_40)
.L_40:
        /*05f8*/ 	.word	0x00000000


	//----- nvinfo : EIATTR_CBANK_PARAM_SIZE
	.align		4
.L_41:
        /*05fc*/ 	.byte	0x03, 0x19
        /*05fe*/ 	.short	0x0470


	//----- nvinfo : EIATTR_PARAM_CBANK
	.align		4
        /*0600*/ 	.byte	0x04, 0x0a
        /*0602*/ 	.short	(.L_43 - .L_42)
	.align		4
.L_42:
        /*0604*/ 	.word	index@(.nv.constant0._ZN7cutlass13device_kernelINS_4gemm6kernel13GemmUniversalIN4cute5tupleIJiiiiEEENS1_10collective13CollectiveMmaINS1_34MainloopSm90TmaGmmaWarpSpecializedILi18ENS5_IJNS4_1CILi2EEENSA_ILi1EEESC_EEENS1_35KernelTmaWarpSpecializedCooperativeEEENS5_IJNSA_ILi256EEENSA_ILi128EEENSA_ILi16EEEEEENS_10bfloat16_tENS5_IJlSC_lEEESK_SL_NS4_8TiledMMAINS4_8MMA_AtomIJNS4_4SM904GMMA28MMA_64x128x16_F32BF16BF16_SSILNSP_5MajorE0ELSR_0ELNSP_7ScaleInE1ELSS_1EEEEEENS4_6LayoutISD_NS5_IJSC_NSA_ILi0EEESW_EEEEENS5_IJNS4_10UnderscoreESZ_SZ_EEEEENS4_13SM90_TMA_LOADENS4_14ComposedLayoutINS4_7SwizzleILi1ELi4ELi3EEENS4_18smem_ptr_flag_bitsILi16EEENSV_INS5_IJNSA_ILi8EEESI_EEENS5_IJSI_SC_EEEEEEEvNS4_8identityENS4_23SM90_TMA_LOAD_MULTICASTES1C_vS1D_EENS_8epilogue10collective6detail29Sm90TmaWarpSpecializedAdapterINS1H_15DefaultEpilogueISK_SL_SL_NS1G_6thread17LinearCombinationISK_Li1EffLNS1L_9ScaleType4KindE0ELNS_15FloatRoundStyleE2ESK_EENS1_15EpilogueDefaultEEEEEvvEEEEvNT_6ParamsE)
        /*0608*/ 	.short	0x0210
        /*060a*/ 	.short	0x0470


	//----- nvinfo : EIATTR_SW_WAR
	.align		4
.L_43:
        /*060c*/ 	.byte	0x04, 0x36
        /*060e*/ 	.short	(.L_45 - .L_44)
.L_44:
        /*0610*/ 	.word	0x00000008
.L_45:


//--------------------- .nv.callgraph             --------------------------
	.section	.nv.callgraph,"",@"SHT_CUDA_CALLGRAPH"
	.align	4
	.sectionentsize	8
	.align		4
        /*0000*/ 	.word	0x00000000
	.align		4
        /*0004*/ 	.word	0xffffffff
	.align		4
        /*0008*/ 	.word	index@(_ZN7cutlass13device_kernelINS_4gemm6kernel13GemmUniversalIN4cute5tupleIJiiiiEEENS1_10collective13CollectiveMmaINS1_34MainloopSm90TmaGmmaWarpSpecializedILi18ENS5_IJNS4_1CILi2EEENSA_ILi1EEESC_EEENS1_35KernelTmaWarpSpecializedCooperativeEEENS5_IJNSA_ILi256EEENSA_ILi128EEENSA_ILi16EEEEEENS_10bfloat16_tENS5_IJlSC_lEEESK_SL_NS4_8TiledMMAINS4_8MMA_AtomIJNS4_4SM904GMMA28MMA_64x128x16_F32BF16BF16_SSILNSP_5MajorE0ELSR_0ELNSP_7ScaleInE1ELSS_1EEEEEENS4_6LayoutISD_NS5_IJSC_NSA_ILi0EEESW_EEEEENS5_IJNS4_10UnderscoreESZ_SZ_EEEEENS4_13SM90_TMA_LOADENS4_14ComposedLayoutINS4_7SwizzleILi1ELi4ELi3EEENS4_18smem_ptr_flag_bitsILi16EEENSV_INS5_IJNSA_ILi8EEESI_EEENS5_IJSI_SC_EEEEEEEvNS4_8identityENS4_23SM90_TMA_LOAD_MULTICASTES1C_vS1D_EENS_8epilogue10collective6detail29Sm90TmaWarpSpecializedAdapterINS1H_15DefaultEpilogueISK_SL_SL_NS1G_6thread17LinearCombinationISK_Li1EffLNS1L_9ScaleType4KindE0ELNS_15FloatRoundStyleE2ESK_EENS1_15EpilogueDefaultEEEEEvvEEEEvNT_6ParamsE)
	.align		4
        /*000c*/ 	.word	index@(__assertfail)
	.align		4
        /*0010*/ 	.word	0x00000000
	.align		4
        /*0014*/ 	.word	0xfffffffe
	.align		4
        /*0018*/ 	.word	0x00000000
	.align		4
        /*001c*/ 	.word	0xfffffffd
	.align		4
        /*0020*/ 	.word	0x00000000
	.align		4
        /*0024*/ 	.word	0xfffffffc


//--------------------- .nv.constant4             --------------------------
	.section	.nv.constant4,"a",@progbits
	.align	8
	.align		8
.nv.constant4:
        /*0000*/ 	.dword	__assertfail
	.align		8
        /*0008*/ 	.dword	__unnamed_1
	.align		8
        /*0010*/ 	.dword	_ZN40_INTERNAL_e8d9a19b_4_k_cu_6c40149c_134224cuda3std3__45__cpo5beginE
	.align		8
        /*0018*/ 	.dword	_ZN40_INTERNAL_e8d9a19b_4_k_cu_6c40149c_134224cuda3std3__45__cpo3endE
	.align		8
        /*0020*/ 	.dword	_ZN40_INTERNAL_e8d9a19b_4_k_cu_6c40149c_134224cuda3std3__45__cpo6cbeginE
	.align		8
        /*0028*/ 	.dword	_ZN40_INTERNAL_e8d9a19b_4_k_cu_6c40149c_134224cuda3std3__45__cpo4cendE
	.align		8
        /*0030*/ 	.dword	_ZN40_INTERNAL_e8d9a19b_4_k_cu_6c40149c_134224cuda3std3__442_GLOBAL__N__e8d9a19b_4_k_cu_6c40149c_134226ignoreE
	.align		8
        /*0038*/ 	.dword	_ZN40_INTERNAL_e8d9a19b_4_k_cu_6c40149c_134224cuda3std3__419piecewise_constructE
	.align		8
        /*0040*/ 	.dword	_ZN40_INTERNAL_e8d9a19b_4_k_cu_6c40149c_134224cuda3std3__48in_placeE
	.align		8
        /*0048*/ 	.dword	_ZN40_INTERNAL_e8d9a19b_4_k_cu_6c40149c_134224cuda3std6ranges3__45__cpo4swapE
	.align		8
        /*0050*/ 	.dword	_ZN40_INTERNAL_e8d9a19b_4_k_cu_6c40149c_134224cuda3std6ranges3__45__cpo9iter_moveE
	.align		8
        /*0058*/ 	.dword	_ZN40_INTERNAL_e8d9a19b_4_k_cu_6c40149c_134224cute7productE
	.align		8
        /*0060*/ 	.dword	_ZN40_INTERNAL_e8d9a19b_4_k_cu_6c40149c_134224cute1_E
	.align		8
        /*0068*/ 	.dword	$str$22
	.align		8
        /*0070*/ 	.dword	$str$23


//--------------------- .text._ZN7cutlass13device_kernelINS_4gemm6kernel13GemmUniversalIN4cute5tupleIJiiiiEEENS1_10collective13CollectiveMmaINS1_34MainloopSm90TmaGmmaWarpSpecializedILi18ENS5_IJNS4_1CILi2EEENSA_ILi1EEESC_EEENS1_35KernelTmaWarpSpecializedCooperativeEEENS5_IJNSA_ILi256EEENSA_ILi128EEENSA_ILi16EEEEEENS_10bfloat16_tENS5_IJlSC_lEEESK_SL_NS4_8TiledMMAINS4_8MMA_AtomIJNS4_4SM904GMMA28MMA_64x128x16_F32BF16BF16_SSILNSP_5MajorE0ELSR_0ELNSP_7ScaleInE1ELSS_1EEEEEENS4_6LayoutISD_NS5_IJSC_NSA_ILi0EEESW_EEEEENS5_IJNS4_10UnderscoreESZ_SZ_EEEEENS4_13SM90_TMA_LOADENS4_14ComposedLayoutINS4_7SwizzleILi1ELi4ELi3EEENS4_18smem_ptr_flag_bitsILi16EEENSV_INS5_IJNSA_ILi8EEESI_EEENS5_IJSI_SC_EEEEEEEvNS4_8identityENS4_23SM90_TMA_LOAD_MULTICASTES1C_vS1D_EENS_8epilogue10collective6detail29Sm90TmaWarpSpecializedAdapterINS1H_15DefaultEpilogueISK_SL_SL_NS1G_6thread17LinearCombinationISK_Li1EffLNS1L_9ScaleType4KindE0ELNS_15FloatRoundStyleE2ESK_EENS1_15EpilogueDefaultEEEEEvvEEEEvNT_6ParamsE --------------------------
	.section	.text._ZN7cutlass13device_kernelINS_4gemm6kernel13GemmUniversalIN4cute5tupleIJiiiiEEENS1_10collective13CollectiveMmaINS1_34MainloopSm90TmaGmmaWarpSpecializedILi18ENS5_IJNS4_1CILi2EEENSA_ILi1EEESC_EEENS1_35KernelTmaWarpSpecializedCooperativeEEENS5_IJNSA_ILi256EEENSA_ILi128EEENSA_ILi16EEEEEENS_10bfloat16_tENS5_IJlSC_lEEESK_SL_NS4_8TiledMMAINS4_8MMA_AtomIJNS4_4SM904GMMA28MMA_64x128x16_F32BF16BF16_SSILNSP_5MajorE0ELSR_0ELNSP_7ScaleInE1ELSS_1EEEEEENS4_6LayoutISD_NS5_IJSC_NSA_ILi0EEESW_EEEEENS5_IJNS4_10UnderscoreESZ_SZ_EEEEENS4_13SM90_TMA_LOADENS4_14ComposedLayoutINS4_7SwizzleILi1ELi4ELi3EEENS4_18smem_ptr_flag_bitsILi16EEENSV_INS5_IJNSA_ILi8EEESI_EEENS5_IJSI_SC_EEEEEEEvNS4_8identityENS4_23SM90_TMA_LOAD_MULTICASTES1C_vS1D_EENS_8epilogue10collective6detail29Sm90TmaWarpSpecializedAdapterINS1H_15DefaultEpilogueISK_SL_SL_NS1G_6thread17LinearCombinationISK_Li1EffLNS1L_9ScaleType4KindE0ELNS_15FloatRoundStyleE2ESK_EENS1_15EpilogueDefaultEEEEEvvEEEEvNT_6ParamsE,"ax",@progbits
	.align	128
.text._ZN7cutlass13device_kernelINS_4gemm6kernel13GemmUniversalIN4cute5tupleIJiiiiEEENS1_10collective13CollectiveMmaINS1_34MainloopSm90TmaGmmaWarpSpecializedILi18ENS5_IJNS4_1CILi2EEENSA_ILi1EEESC_EEENS1_35KernelTmaWarpSpecializedCooperativeEEENS5_IJNSA_ILi256EEENSA_ILi128EEENSA_ILi16EEEEEENS_10bfloat16_tENS5_IJlSC_lEEESK_SL_NS4_8TiledMMAINS4_8MMA_AtomIJNS4_4SM904GMMA28MMA_64x128x16_F32BF16BF16_SSILNSP_5MajorE0ELSR_0ELNSP_7ScaleInE1ELSS_1EEEEEENS4_6LayoutISD_NS5_IJSC_NSA_ILi0EEESW_EEEEENS5_IJNS4_10UnderscoreESZ_SZ_EEEEENS4_13SM90_TMA_LOADENS4_14ComposedLayoutINS4_7SwizzleILi1ELi4ELi3EEENS4_18smem_ptr_flag_bitsILi16EEENSV_INS5_IJNSA_ILi8EEESI_EEENS5_IJSI_SC_EEEEEEEvNS4_8identityENS4_23SM90_TMA_LOAD_MULTICASTES1C_vS1D_EENS_8epilogue10collective6detail29Sm90TmaWarpSpecializedAdapterINS1H_15DefaultEpilogueISK_SL_SL_NS1G_6thread17LinearCombinationISK_Li1EffLNS1L_9ScaleType4KindE0ELNS_15FloatRoundStyleE2ESK_EENS1_15EpilogueDefaultEEEEEvvEEEEvNT_6ParamsE:
        .type           _ZN7cutlass13device_kernelINS_4gemm6kernel13GemmUniversalIN4cute5tupleIJiiiiEEENS1_10collective13CollectiveMmaINS1_34MainloopSm90TmaGmmaWarpSpecializedILi18ENS5_IJNS4_1CILi2EEENSA_ILi1EEESC_EEENS1_35KernelTmaWarpSpecializedCooperativeEEENS5_IJNSA_ILi256EEENSA_ILi128EEENSA_ILi16EEEEEENS_10bfloat16_tENS5_IJlSC_lEEESK_SL_NS4_8TiledMMAINS4_8MMA_AtomIJNS4_4SM904GMMA28MMA_64x128x16_F32BF16BF16_SSILNSP_5MajorE0ELSR_0ELNSP_7ScaleInE1ELSS_1EEEEEENS4_6LayoutISD_NS5_IJSC_NSA_ILi0EEESW_EEEEENS5_IJNS4_10UnderscoreESZ_SZ_EEEEENS4_13SM90_TMA_LOADENS4_14ComposedLayoutINS4_7SwizzleILi1ELi4ELi3EEENS4_18smem_ptr_flag_bitsILi16EEENSV_INS5_IJNSA_ILi8EEESI_EEENS5_IJSI_SC_EEEEEEEvNS4_8identityENS4_23SM90_TMA_LOAD_MULTICASTES1C_vS1D_EENS_8epilogue10collective6detail29Sm90TmaWarpSpecializedAdapterINS1H_15DefaultEpilogueISK_SL_SL_NS1G_6thread17LinearCombinationISK_Li1EffLNS1L_9ScaleType4KindE0ELNS_15FloatRoundStyleE2ESK_EENS1_15EpilogueDefaultEEEEEvvEEEEvNT_6ParamsE,@function
        .size           _ZN7cutlass13device_kernelINS_4gemm6kernel13GemmUniversalIN4cute5tupleIJiiiiEEENS1_10collective13CollectiveMmaINS1_34MainloopSm90TmaGmmaWarpSpecializedILi18ENS5_IJNS4_1CILi2EEENSA_ILi1EEESC_EEENS1_35KernelTmaWarpSpecializedCooperativeEEENS5_IJNSA_ILi256EEENSA_ILi128EEENSA_ILi16EEEEEENS_10bfloat16_tENS5_IJlSC_lEEESK_SL_NS4_8TiledMMAINS4_8MMA_AtomIJNS4_4SM904GMMA28MMA_64x128x16_F32BF16BF16_SSILNSP_5MajorE0ELSR_0ELNSP_7ScaleInE1ELSS_1EEEEEENS4_6LayoutISD_NS5_IJSC_NSA_ILi0EEESW_EEEEENS5_IJNS4_10UnderscoreESZ_SZ_EEEEENS4_13SM90_TMA_LOADENS4_14ComposedLayoutINS4_7SwizzleILi1ELi4ELi3EEENS4_18smem_ptr_flag_bitsILi16EEENSV_INS5_IJNSA_ILi8EEESI_EEENS5_IJSI_SC_EEEEEEEvNS4_8identityENS4_23SM90_TMA_LOAD_MULTICASTES1C_vS1D_EENS_8epilogue10collective6detail29Sm90TmaWarpSpecializedAdapterINS1H_15DefaultEpilogueISK_SL_SL_NS1G_6thread17LinearCombinationISK_Li1EffLNS1L_9ScaleType4KindE0ELNS_15FloatRoundStyleE2ESK_EENS1_15EpilogueDefaultEEEEEvvEEEEvNT_6ParamsE,(.L_x_352 - _ZN7cutlass13device_kernelINS_4gemm6kernel13GemmUniversalIN4cute5tupleIJiiiiEEENS1_10collective13CollectiveMmaINS1_34MainloopSm90TmaGmmaWarpSpecializedILi18ENS5_IJNS4_1CILi2EEENSA_ILi1EEESC_EEENS1_35KernelTmaWarpSpecializedCooperativeEEENS5_IJNSA_ILi256EEENSA_ILi128EEENSA_ILi16EEEEEENS_10bfloat16_tENS5_IJlSC_lEEESK_SL_NS4_8TiledMMAINS4_8MMA_AtomIJNS4_4SM904GMMA28MMA_64x128x16_F32BF16BF16_SSILNSP_5MajorE0ELSR_0ELNSP_7ScaleInE1ELSS_1EEEEEENS4_6LayoutISD_NS5_IJSC_NSA_ILi0EEESW_EEEEENS5_IJNS4_10UnderscoreESZ_SZ_EEEEENS4_13SM90_TMA_LOADENS4_14ComposedLayoutINS4_7SwizzleILi1ELi4ELi3EEENS4_18smem_ptr_flag_bitsILi16EEENSV_INS5_IJNSA_ILi8EEESI_EEENS5_IJSI_SC_EEEEEEEvNS4_8identityENS4_23SM90_TMA_LOAD_MULTICASTES1C_vS1D_EENS_8epilogue10collective6detail29Sm90TmaWarpSpecializedAdapterINS1H_15DefaultEpilogueISK_SL_SL_NS1G_6thread17LinearCombinationISK_Li1EffLNS1L_9ScaleType4KindE0ELNS_15FloatRoundStyleE2ESK_EENS1_15EpilogueDefaultEEEEEvvEEEEvNT_6ParamsE)
        .other          _ZN7cutlass13device_kernelINS_4gemm6kernel13GemmUniversalIN4cute5tupleIJiiiiEEENS1_10collective13CollectiveMmaINS1_34MainloopSm90TmaGmmaWarpSpecializedILi18ENS5_IJNS4_1CILi2EEENSA_ILi1EEESC_EEENS1_35KernelTmaWarpSpecializedCooperativeEEENS5_IJNSA_ILi256EEENSA_ILi128EEENSA_ILi16EEEEEENS_10bfloat16_tENS5_IJlSC_lEEESK_SL_NS4_8TiledMMAINS4_8MMA_AtomIJNS4_4SM904GMMA28MMA_64x128x16_F32BF16BF16_SSILNSP_5MajorE0ELSR_0ELNSP_7ScaleInE1ELSS_1EEEEEENS4_6LayoutISD_NS5_IJSC_NSA_ILi0EEESW_EEEEENS5_IJNS4_10UnderscoreESZ_SZ_EEEEENS4_13SM90_TMA_LOADENS4_14ComposedLayoutINS4_7SwizzleILi1ELi4ELi3EEENS4_18smem_ptr_flag_bitsILi16EEENSV_INS5_IJNSA_ILi8EEESI_EEENS5_IJSI_SC_EEEEEEEvNS4_8identityENS4_23SM90_TMA_LOAD_MULTICASTES1C_vS1D_EENS_8epilogue10collective6detail29Sm90TmaWarpSpecializedAdapterINS1H_15DefaultEpilogueISK_SL_SL_NS1G_6thread17LinearCombinationISK_Li1EffLNS1L_9ScaleType4KindE0ELNS_15FloatRoundStyleE2ESK_EENS1_15EpilogueDefaultEEEEEvvEEEEvNT_6ParamsE,@"STO_CUDA_ENTRY STV_DEFAULT"
_ZN7cutlass13device_kernelINS_4gemm6kernel13GemmUniversalIN4cute5tupleIJiiiiEEENS1_10collective13CollectiveMmaINS1_34MainloopSm90TmaGmmaWarpSpecializedILi18ENS5_IJNS4_1CILi2EEENSA_ILi1EEESC_EEENS1_35KernelTmaWarpSpecializedCooperativeEEENS5_IJNSA_ILi256EEENSA_ILi128EEENSA_ILi16EEEEEENS_10bfloat16_tENS5_IJlSC_lEEESK_SL_NS4_8TiledMMAINS4_8MMA_AtomIJNS4_4SM904GMMA28MMA_64x128x16_F32BF16BF16_SSILNSP_5MajorE0ELSR_0ELNSP_7ScaleInE1ELSS_1EEEEEENS4_6LayoutISD_NS5_IJSC_NSA_ILi0EEESW_EEEEENS5_IJNS4_10UnderscoreESZ_SZ_EEEEENS4_13SM90_TMA_LOADENS4_14ComposedLayoutINS4_7SwizzleILi1ELi4ELi3EEENS4_18smem_ptr_flag_bitsILi16EEENSV_INS5_IJNSA_ILi8EEESI_EEENS5_IJSI_SC_EEEEEEEvNS4_8identityENS4_23SM90_TMA_LOAD_MULTICASTES1C_vS1D_EENS_8epilogue10collective6detail29Sm90TmaWarpSpecializedAdapterINS1H_15DefaultEpilogueISK_SL_SL_NS1G_6thread17LinearCombinationISK_Li1EffLNS1L_9ScaleType4KindE0ELNS_15FloatRoundStyleE2ESK_EENS1_15EpilogueDefaultEEEEEvvEEEEvNT_6ParamsE:
[----:B------:R-:W0:Y:S01]  /*0000*/  LDC R1, c[0x0][0x28] ;  /* 0x00000a00ff017b82 */ /* 0x000e220000000800 */
[----:B------:R-:W1:Y:S01]  /*0010*/  S2R R18, SR_TID.X ;  /* 0x0000000000127919 */ /* 0x000e620000002100 */
[----:B------:R-:W-:Y:S01]  /*0020*/  ELECT P0, URZ, PT ;  /* 0x00000000003f782f */ /* 0x000fe20003800000 */
[----:B------:R-:W-:Y:S01]  /*0030*/  BSSY B0, `(.L_x_0) ;  /* 0x000000f000007945 */ /* 0x000fe20003800000 */
[--C-:B-1----:R-:W-:Y:S02]  /*0040*/  SHF.R.U32.HI R0, RZ, 0x5, R18.reuse ;  /* 0x00000005ff007819 */ /* 0x102fe40000011612 */
[----:B------:R-:W-:-:S03]  /*0050*/  SHF.R.U32.HI R3, RZ, 0x7, R18 ;  /* 0x00000007ff037819 */ /* 0x000fc60000011612 */
[----:B------:R-:W1:Y:S04]  /*0060*/  SHFL.IDX PT, R2, R0, RZ, 0x1f ;  /* 0x00001fff00027589 */ /* 0x000e6800000e0000 */
[----:B------:R2:W3:Y:S01]  /*0070*/  SHFL.IDX PT, R5, R3, RZ, 0x1f ;  /* 0x00001fff03057589 */ /* 0x0004e200000e0000 */
[----:B-1----:R-:W-:-:S13]  /*0080*/  ISETP.NE.OR P0, PT, R2, RZ, !P0 ;  /* 0x000000ff0200720c */ /* 0x002fda0004705670 */
[----:B0-23--:R-:W-:Y:S05]  /*0090*/  @P0 BRA `(.L_x_1) ;  /* 0x0000000000200947 */ /* 0x00dfea0003800000 */
[----:B------:R-:W-:Y:S02]  /*00a0*/  ULDC.64 UR4, c[0x0][0x198] ;  /* 0x0000660000047ab9 */ /* 0x000fe40000000a00 */
[----:B------:R-:W-:Y:S02]  /*00b0*/  UIADD3 UR6, UP0, UR4, 0xf0, URZ ;  /* 0x000000f004067890 */ /* 0x000fe4000ff1e03f */
[----:B------:R-:W-:Y:S02]  /*00c0*/  UIADD3 UR4, UP1, UR4, 0x1f0, URZ ;  /* 0x000001f004047890 */ /* 0x000fe4000ff3e03f */
[----:B------:R-:W-:Y:S02]  /*00d0*/  UIADD3.X UR7, URZ, UR5, URZ, UP0, !UPT ;  /* 0x000000053f077290 */ /* 0x000fe400087fe43f */
[----:B------:R-:W-:-:S07]  /*00e0*/  UIADD3.X UR5, URZ, UR5, URZ, UP1, !UPT ;  /* 0x000000053f057290 */ /* 0x000fce0008ffe43f */
[----:B------:R0:W-:Y:S02]  /*00f0*/  UTMACCTL.PF [UR6] ;  /* 0x00000000060079b9 */ /* 0x0001e40008040000 */
[----:B------:R0:W-:Y:S02]  /*0100*/  UTMACCTL.PF [UR4] ;  /* 0x00000000040079b9 */ /* 0x0001e40008040000 */
[----:B0-----:R-:W-:Y:S01]  /*0110*/  NOP ;  /* 0x0000000000007918 */ /* 0x001fe20000000000 */
.L_x_1:
[----:B------:R-:W-:Y:S05]  /*0120*/  BSYNC B0 ;  /* 0x0000000000007941 */ /* 0x000fea0003800000 */
.L_x_0:
[----:B------:R-:W0:Y:S02]  /*0130*/  SHFL.IDX PT, R3, R0, RZ, 0x1f ;  /* 0x00001fff00037589 */ /* 0x000e2400000e0000 */
[----:B0-----:R-:W-:-:S13]  /*0140*/  ISETP.NE.AND P0, PT, R3, RZ, PT ;  /* 0x000000ff0300720c */ /* 0x001fda0003f05270 */
[----:B------:R-:W-:Y:S05]  /*0150*/  @P0 BRA `(.L_x_2) ;  /* 0x0000000000d40947 */ /* 0x000fea0003800000 */
[----:B------:R-:W-:Y:S01]  /*0160*/  ELECT P0, URZ, PT ;  /* 0x00000000003f782f */ /* 0x000fe20003800000 */
[----:B------:R-:W-:-:S12]  /*0170*/  BSSY B0, `(.L_x_2) ;  /* 0x0000033000007945 */ /* 0x000fd80003800000 */
[----:B------:R-:W-:Y:S05]  /*0180*/  @!P0 BRA `(.L_x_3) ;  /* 0x0000000000c48947 */ /* 0x000fea0003800000 */
[----:B------:R-:W0:Y:S01]  /*0190*/  S2UR UR8, SR_CgaCtaId ;  /* 0x00000000000879c3 */ /* 0x000e220000008800 */
[----:B------:R-:W-:Y:S01]  /*01a0*/  UMOV UR4, 0x400 ;  /* 0x0000040000047882 */ /* 0x000fe20000000000 */
[----:B------:R-:W-:Y:S01]  /*01b0*/  UMOV UR5, 0x1 ;  /* 0x0000000100057882 */ /* 0x000fe20000000000 */
[----:B------:R-:W-:Y:S02]  /*01c0*/  UMOV UR6, 0x4 ;  /* 0x0000000400067882 */ /* 0x000fe40000000000 */
[----:B------:R-:W-:-:S04]  /*01d0*/  UIADD3 UR6, -UR6, 0x100000, URZ ;  /* 0x0010000006067890 */ /* 0x000fc8000fffe13f */
[----:B------:R-:W-:Y:S02]  /*01e0*/  USHF.L.U32 UR7, UR6, 0xb, URZ ;  /* 0x0000000b06077899 */ /* 0x000fe4000800063f */
[----:B------:R-:W-:Y:S02]  /*01f0*/  USHF.L.U32 UR6, UR6, 0x1, URZ ;  /* 0x0000000106067899 */ /* 0x000fe4000800063f */
[----:B0-----:R-:W-:Y:S02]  /*0200*/  ULEA UR8, UR8, UR4, 0x18 ;  /* 0x0000000408087291 */ /* 0x001fe4000f8ec03f */
[----:B------:R-:W-:-:S04]  /*0210*/  UIADD3 UR4, -UR5, 0x100000, URZ ;  /* 0x0010000005047890 */ /* 0x000fc8000fffe13f */
[----:B------:R-:W-:Y:S02]  /*0220*/  USHF.L.U32 UR5, UR4, 0xb, URZ ;  /* 0x0000000b04057899 */ /* 0x000fe4000800063f */
[----:B------:R-:W-:Y:S01]  /*0230*/  USHF.L.U32 UR4, UR4, 0x1, URZ ;  /* 0x0000000104047899 */ /* 0x000fe2000800063f */
[----:B------:R-:W0:Y:S11]  /*0240*/  FENCE.VIEW.ASYNC.S ;  /* 0x00000000000073c6 */ /* 0x000e360000000000 */
[----:B0-----:R0:W1:Y:S01]  /*0250*/  SYNCS.EXCH.64 URZ, [UR8], UR4 ;  /* 0x00000004083f75b2 */ /* 0x0010620008000100 */
[----:B------:R0:W2:Y:S01]  /*0260*/  SYNCS.EXCH.64 URZ, [UR8+0x90], UR6 ;  /* 0x00009006083f75b2 */ /* 0x0000a20008000100 */
[----:B------:R0:W3:Y:S01]  /*0270*/  SYNCS.EXCH.64 URZ, [UR8+0x8], UR4 ;  /* 0x00000804083f75b2 */ /* 0x0000e20008000100 */
[----:B------:R0:W4:Y:S01]  /*0280*/  SYNCS.EXCH.64 URZ, [UR8+0x98], UR6 ;  /* 0x00009806083f75b2 */ /* 0x0001220008000100 */
[----:B------:R0:W0:Y:S01]  /*0290*/  SYNCS.EXCH.64 URZ, [UR8+0x10], UR4 ;  /* 0x00001004083f75b2 */ /* 0x0000220008000100 */
        /* <DEDUP_REMOVED lines=31> */
[----:B-1234-:R-:W-:Y:S01]  /*0490*/  NOP ;  /* 0x0000000000007918 */ /* 0x01efe20000000000 */
.L_x_3:
[----:B0-----:R-:W-:Y:S05]  /*04a0*/  BSYNC B0 ;  /* 0x0000000000007941 */ /* 0x001fea0003800000 */
.L_x_2:
[----:B------:R-:W-:Y:S01]  /*04b0*/  SHF.R.S32.HI R7, RZ, 0x1f, R18 ;  /* 0x0000001fff077819 */ /* 0x000fe20000011412 */
[----:B------:R-:W0:Y:S01]  /*04c0*/  SHFL.IDX PT, R0, R0, RZ, 0x1f ;  /* 0x00001fff00007589 */ /* 0x000e2200000e0000 */
[----:B------:R-:W1:Y:S01]  /*04d0*/  S2UR UR8, SR_CTAID.X ;  /* 0x00000000000879c3 */ /* 0x000e620000002500 */
[----:B------:R-:W-:Y:S02]  /*04e0*/  ELECT P0, URZ, PT ;  /* 0x00000000003f782f */ /* 0x000fe40003800000 */
[----:B------:R-:W-:Y:S01]  /*04f0*/  LEA.HI R7, R7, R18, RZ, 0x7 ;  /* 0x0000001207077211 */ /* 0x000fe200078f38ff */
[----:B------:R-:W2:Y:S01]  /*0500*/  S2R R4, SR_CTAID.Y ;  /* 0x0000000000047919 */ /* 0x000ea20000002600 */
[----:B------:R-:W-:Y:S01]  /*0510*/  SHF.R.S32.HI R8, RZ, 0x1f, R3 ;  /* 0x0000001fff087819 */ /* 0x000fe20000011403 */
[----:B------:R-:W-:Y:S01]  /*0520*/  ULDC UR4, c[0x0][0x150] ;  /* 0x0000540000047ab9 */ /* 0x000fe20000000800 */
[----:B------:R-:W-:Y:S01]  /*0530*/  LOP3.LUT R7, R7, 0xffffff80, RZ, 0xc0, !PT ;  /* 0xffffff8007077812 */ /* 0x000fe200078ec0ff */
[----:B------:R-:W-:Y:S01]  /*0540*/  NOP ;  /* 0x0000000000007918 */ /* 0x000fe20000000000 */
[----:B------:R-:W-:Y:S01]  /*0550*/  LEA.HI R8, R8, R3, RZ, 0x2 ;  /* 0x0000000308087211 */ /* 0x000fe200078f10ff */
[----:B------:R-:W3:Y:S01]  /*0560*/  LDC R10, c[0x0][0x144] ;  /* 0x00005100ff0a7b82 */ /* 0x000ee20000000800 */
[----:B------:R-:W-:Y:S01]  /*0570*/  NOP ;  /* 0x0000000000007918 */ /* 0x000fe20000000000 */
[----:B------:R-:W-:Y:S01]  /*0580*/  IMAD.IADD R6, R18, 0x1, -R7 ;  /* 0x0000000112067824 */ /* 0x000fe200078e0a07 */
[----:B------:R-:W-:Y:S01]  /*0590*/  LOP3.LUT R8, R8, 0x3ffffffc, RZ, 0xc0, !PT ;  /* 0x3ffffffc08087812 */ /* 0x000fe200078ec0ff */
[----:B------:R-:W-:Y:S01]  /*05a0*/  IMAD.MOV.U32 R22, RZ, RZ, 0x1 ;  /* 0x00000001ff167424 */ /* 0x000fe200078e00ff */
[----:B------:R-:W-:-:S02]  /*05b0*/  ISETP.NE.AND P3, PT, R5, RZ, PT ;  /* 0x000000ff0500720c */ /* 0x000fc40003f65270 */
[----:B------:R-:W-:Y:S01]  /*05c0*/  SHF.R.S32.HI R7, RZ, 0x1f, R6 ;  /* 0x0000001fff077819 */ /* 0x000fe20000011406 */
[----:B------:R-:W-:Y:S01]  /*05d0*/  IMAD.IADD R8, R3, 0x1, -R8 ;  /* 0x0000000103087824 */ /* 0x000fe200078e0a08 */
[----:B------:R-:W4:Y:S02]  /*05e0*/  LDC R13, c[0x0][0x140] ;  /* 0x00005000ff0d7b82 */ /* 0x000f240000000800 */
[----:B------:R-:W-:Y:S02]  /*05f0*/  LEA.HI R7, R7, R6, RZ, 0x3 ;  /* 0x0000000607077211 */ /* 0x000fe400078f18ff */
[----:B0-----:R-:W-:Y:S02]  /*0600*/  ISETP.NE.OR P0, PT, R0, RZ, !P0 ;  /* 0x000000ff0000720c */ /* 0x001fe40004705670 */
[--C-:B------:R-:W-:Y:S02]  /*0610*/  SHF.R.S32.HI R0, RZ, 0x3, R7.reuse ;  /* 0x00000003ff007819 */ /* 0x100fe40000011407 */
[----:B------:R-:W-:-:S02]  /*0620*/  SHF.R.S32.HI R7, RZ, 0x1f, R7 ;  /* 0x0000001fff077819 */ /* 0x000fc40000011407 */
[----:B-1----:R-:W-:Y:S02]  /*0630*/  I2FP.F32.U32 R9, UR8 ;  /* 0x0000000800097c45 */ /* 0x002fe40008201000 */
[----:B------:R-:W-:-:S03]  /*0640*/  LEA.HI R7, R7, R0, RZ, 0x2 ;  /* 0x0000000007077211 */ /* 0x000fc600078f10ff */
[----:B------:R-:W-:Y:S01]  /*0650*/  FMUL R9, R9, UR4 ;  /* 0x0000000409097c20 */ /* 0x000fe20008400000 */
[----:B------:R-:W-:Y:S01]  /*0660*/  LOP3.LUT R7, R7, 0xfffffffc, RZ, 0xc0, !PT ;  /* 0xfffffffc07077812 */ /* 0x000fe200078ec0ff */
[----:B------:R-:W-:Y:S01]  /*0670*/  VOTEU.ALL UP0, P0 ;  /* 0x00000000003f7886 */ /* 0x000fe20000000000 */
[----:B--2---:R-:W-:Y:S01]  /*0680*/  I2FP.F32.U32 R3, R4 ;  /* 0x0000000400037245 */ /* 0x004fe20000201000 */
[----:B------:R-:W-:Y:S01]  /*0690*/  ULDC UR4, c[0x0][0x154] ;  /* 0x0000550000047ab9 */ /* 0x000fe20000000800 */
[----:B------:R-:W-:Y:S01]  /*06a0*/  VOTEU.ALL UP1, P0 ;  /* 0x00000000003f7886 */ /* 0x000fe20000020000 */
[----:B------:R-:W0:Y:S01]  /*06b0*/  F2I.U32.TRUNC.NTZ R9, R9 ;  /* 0x0000000900097305 */ /* 0x000e22000020f000 */
[----:B------:R-:W-:Y:S01]  /*06c0*/  IMAD.IADD R7, R0, 0x1, -R7 ;  /* 0x0000000100077824 */ /* 0x000fe200078e0a07 */
[----:B------:R-:W1:Y:S01]  /*06d0*/  @!UP0 S2UR UR7, SR_CgaCtaId ;  /* 0x00000000000789c3 */ /* 0x000e620000008800 */
[----:B------:R-:W-:Y:S01]  /*06e0*/  FMUL R12, R3, UR4 ;  /* 0x00000004030c7c20 */ /* 0x000fe20008400000 */
[----:B------:R-:W-:Y:S01]  /*06f0*/  UMOV UR4, 0x20 ;  /* 0x0000002000047882 */ /* 0x000fe20000000000 */
[----:B------:R-:W-:Y:S01]  /*0700*/  IMAD R8, R8, 0x4, R7 ;  /* 0x0000000408087824 */ /* 0x000fe200078e0207 */
[----:B------:R-:W-:Y:S01]  /*0710*/  @!UP0 UMOV UR6, 0x400 ;  /* 0x0000040000068882 */ /* 0x000fe20000000000 */
[----:B------:R-:W-:-:S04]  /*0720*/  @!UP0 UIADD3 UR4, -UR4, 0x100000, URZ ;  /* 0x0010000004048890 */ /* 0x000fc8000fffe13f */
[----:B------:R-:W-:Y:S02]  /*0730*/  @!UP0 USHF.L.U32 UR5, UR4, 0xb, URZ ;  /* 0x0000000b04058899 */ /* 0x000fe4000800063f */
[----:B------:R-:W-:Y:S01]  /*0740*/  @!UP0 USHF.L.U32 UR4, UR4, 0x1, URZ ;  /* 0x0000000104048899 */ /* 0x000fe2000800063f */
[----:B----4-:R-:W-:Y:S01]  /*0750*/  ISETP.EQ.U32.AND P2, PT, R13, 0x1, PT ;  /* 0x000000010d00780c */ /* 0x010fe20003f42070 */
[----:B------:R-:W2:Y:S01]  /*0760*/  F2I.U32.TRUNC.NTZ R12, R12 ;  /* 0x0000000c000c7305 */ /* 0x000ea2000020f000 */
[----:B------:R-:W-:Y:S01]  /*0770*/  LEA.HI R0, R8, R8, RZ, 0x1 ;  /* 0x0000000808007211 */ /* 0x000fe200078f08ff */
[----:B------:R-:W4:Y:S03]  /*0780*/  LDC R7, c[0x0][0x148] ;  /* 0x00005200ff077b82 */ /* 0x000f260000000800 */
[----:B------:R-:W-:Y:S01]  /*0790*/  LOP3.LUT R11, R0, 0xfffffffe, RZ, 0xc0, !PT ;  /* 0xfffffffe000b7812 */ /* 0x000fe200078ec0ff */
[----:B0-----:R-:W-:Y:S01]  /*07a0*/  IMAD.MOV R15, RZ, RZ, -R9 ;  /* 0x000000ffff0f7224 */ /* 0x001fe200078e0a09 */
[----:B------:R-:W-:-:S03]  /*07b0*/  SHF.R.S32.HI R9, RZ, 0x1f, R2 ;  /* 0x0000001fff097819 */ /* 0x000fc60000011402 */
[----:B---3--:R-:W-:Y:S01]  /*07c0*/  IMAD R3, R10, R15, UR8 ;  /* 0x000000080a037e24 */ /* 0x008fe2000f8e020f */
[----:B------:R-:W-:Y:S01]  /*07d0*/  LEA.HI R9, R9, R2, RZ, 0x2 ;  /* 0x0000000209097211 */ /* 0x000fe200078f10ff */
[C---:B------:R-:W-:Y:S02]  /*07e0*/  IMAD.IADD R0, R8.reuse, 0x1, -R11 ;  /* 0x0000000108007824 */ /* 0x040fe400078e0a0b */
[----:B------:R-:W-:Y:S01]  /*07f0*/  IMAD.SHL.U32 R11, R8, 0x4, RZ ;  /* 0x00000004080b7824 */ /* 0x000fe200078e00ff */
[----:B------:R-:W-:Y:S01]  /*0800*/  LOP3.LUT R9, R9, 0xfffffffc, RZ, 0xc0, !PT ;  /* 0xfffffffc09097812 */ /* 0x000fe200078ec0ff */
[----:B--2---:R-:W-:Y:S01]  /*0810*/  IMAD.MOV R24, RZ, RZ, -R12 ;  /* 0x000000ffff187224 */ /* 0x004fe200078e0a0c */
[----:B------:R-:W-:Y:S01]  /*0820*/  ISETP.NE.AND P4, PT, R0, R3, PT ;  /* 0x000000030000720c */ /* 0x000fe20003f85270 */
[----:B-1----:R-:W-:Y:S01]  /*0830*/  @!UP0 ULEA UR6, UR7, UR6, 0x18 ;  /* 0x0000000607068291 */ /* 0x002fe2000f8ec03f */
[----:B------:R-:W-:Y:S01]  /*0840*/  LOP3.LUT R152, R8, 0xc, R11, 0x78, !PT ;  /* 0x0000000c08987812 */ /* 0x000fe200078e780b */
[----:B------:R-:W-:Y:S01]  /*0850*/  IMAD.IADD R0, R2, 0x1, -R9 ;  /* 0x0000000102007824 */ /* 0x000fe200078e0a09 */
[----:B------:R-:W-:Y:S01]  /*0860*/  VOTEU.ALL UP0, P0 ;  /* 0x00000000003f7886 */ /* 0x000fe20000000000 */
[----:B------:R-:W-:Y:S01]  /*0870*/  LOP3.LUT P0, RZ, R6, 0x7, RZ, 0xc0, !PT ;  /* 0x0000000706ff7812 */ /* 0x000fe2000780c0ff */
[----:B------:R-:W-:-:S02]  /*0880*/  VIADD R6, R5, 0xffffffff ;  /* 0xffffffff05067836 */ /* 0x000fc40000000000 */
[----:B------:R-:W-:Y:S01]  /*0890*/  ISETP.NE.AND P1, PT, R0, 0x3, PT ;  /* 0x000000030000780c */ /* 0x000fe20003f25270 */
[----:B----4-:R-:W-:Y:S01]  /*08a0*/  IMAD R9, R7, R24, R4 ;  /* 0x0000001807097224 */ /* 0x010fe200078e0204 */
[----:B------:R-:W-:Y:S02]  /*08b0*/  ISETP.LT.U32.AND P0, PT, R152, 0x2, !P0 ;  /* 0x000000029800780c */ /* 0x000fe40004701070 */
[----:B------:R-:W-:Y:S01]  /*08c0*/  ISETP.EQ.OR P1, PT, R0, RZ, !P1 ;  /* 0x000000ff0000720c */ /* 0x000fe20004f22670 */
[----:B------:R-:W0:Y:S02]  /*08d0*/  FENCE.VIEW.ASYNC.S ;  /* 0x00000000000073c6 */ /* 0x000e240000000000 */
[----:B0-----:R0:W1:Y:S01]  /*08e0*/  @!UP0 SYNCS.EXCH.64 URZ, [UR6+0x130], UR4 ;  /* 0x00013004063f85b2 */ /* 0x0010620008000100 */
[----:B------:R-:W-:Y:S02]  /*08f0*/  @P4 LEA.HI R2, R152, R152, RZ, 0x1 ;  /* 0x0000009898024211 */ /* 0x000fe400078f08ff */
[----:B------:R-:W-:-:S02]  /*0900*/  ISETP.EQ.AND P1, PT, R5, RZ, P1 ;  /* 0x000000ff0500720c */ /* 0x000fc40000f22270 */
[----:B------:R-:W-:Y:S02]  /*0910*/  @P4 SHF.R.S32.HI R2, RZ, 0x1, R2 ;  /* 0x00000001ff024819 */ /* 0x000fe40000011402 */
[----:B------:R-:W-:Y:S02]  /*0920*/  ISETP.GE.U32.AND P6, PT, R6, 0x2, PT ;  /* 0x000000020600780c */ /* 0x000fe40003fc6070 */
[----:B------:R-:W-:Y:S02]  /*0930*/  @P4 ISETP.NE.AND P5, PT, R2, R9, PT ;  /* 0x000000090200420c */ /* 0x000fe40003fa5270 */
[----:B------:R-:W-:Y:S02]  /*0940*/  SEL R9, RZ, 0x1, !P0 ;  /* 0x00000001ff097807 */ /* 0x000fe40004000000 */
[----:B------:R-:W-:Y:S02]  /*0950*/  @P4 SEL R22, RZ, 0x1, P5 ;  /* 0x00000001ff164807 */ /* 0x000fe40002800000 */
[----:B------:R-:W-:Y:S01]  /*0960*/  SEL R19, RZ, 0x1, !P1 ;  /* 0x00000001ff137807 */ /* 0x000fe20004800000 */
[----:B------:R0:W2:Y:S01]  /*0970*/  @!UP1 SYNCS.EXCH.64 URZ, [UR6+0x138], UR4 ;  /* 0x00013804063f95b2 */ /* 0x0000a20008000100 */
[----:B------:R-:W-:Y:S01]  /*0980*/  LOP3.LUT R22, R22, R9, RZ, 0xc0, !PT ;  /* 0x0000000916167212 */ /* 0x000fe200078ec0ff */
[----:B------:R-:W-:Y:S01]  /*0990*/  NOP ;  /* 0x0000000000007918 */ /* 0x000fe20000000000 */
[----:B------:R-:W-:Y:S01]  /*09a0*/  SEL R19, R19, 0x2, P6 ;  /* 0x0000000213137807 */ /* 0x000fe20003000000 */
[----:B------:R-:W-:Y:S06]  /*09b0*/  @!P2 BRA `(.L_x_4) ;  /* 0x000000000008a947 */ /* 0x000fec0003800000 */
[----:B-12---:R-:W-:Y:S01]  /*09c0*/  UCGABAR_ARV ;  /* 0x00000000000079c7 */ /* 0x006fe20008000000 */
[----:B------:R-:W-:Y:S05]  /*09d0*/  BRA `(.L_x_5) ;  /* 0x0000000000047947 */ /* 0x000fea0003800000 */
.L_x_4:
[----:B-12---:R-:W-:Y:S01]  /*09e0*/  NOP ;  /* 0x0000000000007918 */ /* 0x006fe20000000000 */
.L_x_5:
[----:B------:R-:W1:Y:S01]  /*09f0*/  LDC R2, c[0x0][0x65c] ;  /* 0x00019700ff027b82 */ /* 0x000e620000000800 */
[----:B------:R-:W-:Y:S02]  /*0a00*/  IMAD.U32 R8, RZ, RZ, UR8 ;  /* 0x00000008ff087e24 */ /* 0x000fe4000f8e00ff */
[----:B------:R-:W-:Y:S01]  /*0a10*/  IMAD.MOV.U32 R9, RZ, RZ, RZ ;  /* 0x000000ffff097224 */ /* 0x000fe200078e00ff */
[----:B-1----:R-:W-:-:S04]  /*0a20*/  ISETP.NE.AND P1, PT, R2, 0x1, PT ;  /* 0x000000010200780c */ /* 0x002fc80003f25270 */
[----:B------:R-:W-:-:S09]  /*0a30*/  P2R R5, PR, RZ, 0x2 ;  /* 0x00000002ff057803 */ /* 0x000fd20000000000 */
[----:B------:R-:W1:Y:S01]  /*0a40*/  @P1 LDC R17, c[0x0][0x10] ;  /* 0x00000400ff111b82 */ /* 0x000e620000000800 */
[----:B------:R-:W-:Y:S02]  /*0a50*/  @P1 IMAD.MOV.U32 R5, RZ, RZ, RZ ;  /* 0x000000ffff051224 */ /* 0x000fe400078e00ff */
[----:B------:R-:W-:-:S05]  /*0a60*/  @P1 IMAD.MOV.U32 R13, RZ, RZ, RZ ;  /* 0x000000ffff0d1224 */ /* 0x000fca00078e00ff */
[----:B------:R-:W2:Y:S01]  /*0a70*/  @!P1 LDC R11, c[0x0][0xc] ;  /* 0x00000300ff0b9b82 */ /* 0x000ea20000000800 */
[----:B-1----:R-:W-:-:S04]  /*0a80*/  @P1 IMAD.WIDE.U32 R16, R17, UR8, R4 ;  /* 0x0000000811101c25 */ /* 0x002fc8000f8e0004 */
[----:B------:R-:W-:Y:S02]  /*0a90*/  @P1 IMAD.IADD R17, R17, 0x1, R13 ;  /* 0x0000000111111824 */ /* 0x000fe400078e020d */
[----:B--2---:R-:W-:-:S04]  /*0aa0*/  @!P1 IMAD.WIDE.U32 R8, R4, R11, R8 ;  /* 0x0000000b04089225 */ /* 0x004fc800078e0008 */
[----:B------:R-:W-:Y:S02]  /*0ab0*/  @!P1 IMAD.MOV.U32 R16, RZ, RZ, R8 ;  /* 0x000000ffff109224 */ /* 0x000fe400078e0008 */
[----:B------:R-:W-:Y:S01]  /*0ac0*/  @!P1 IMAD.MOV.U32 R17, RZ, RZ, R9 ;  /* 0x000000ffff119224 */ /* 0x000fe200078e0009 */
[----:B------:R-:W-:Y:S06]  /*0ad0*/  @!P2 BRA `(.L_x_6) ;  /* 0x00000000000ca947 */ /* 0x000fec0003800000 */
[----:B------:R-:W-:Y:S01]  /*0ae0*/  UCGABAR_WAIT ;  /* 0x0000000000007dc7 */ /* 0x000fe20008000000 */
[----:B------:R-:W-:Y:S01]  /*0af0*/  CCTL.IVALL ;  /* 0x00000000ff00798f */ /* 0x000fe20002000000 */
[----:B------:R-:W-:Y:S05]  /*0b00*/  BRA `(.L_x_7) ;  /* 0x0000000000047947 */ /* 0x000fea0003800000 */
.L_x_6:
[----:B------:R-:W-:Y:S06]  /*0b10*/  BAR.SYNC.DEFER_BLOCKING 0x0 ;  /* 0x0000000000007b1d */ /* 0x000fec0000010000 */
.L_x_7:
[----:B------:R-:W-:Y:S05]  /*0b20*/  @!P3 BRA `(.L_x_8) ;  /* 0x000000a00018b947 */ /* 0x000fea0003800000 */
[----:B------:R-:W-:-:S13]  /*0b30*/  ISETP.GT.U32.AND P0, PT, R6, 0x1, PT ;  /* 0x000000010600780c */ /* 0x000fda0003f04070 */
[----:B0-----:R-:W-:Y:S05]  /*0b40*/  @P0 EXIT ;  /* 0x000000000000094d */ /* 0x001fea0003800000 */
[----:B------:R-:W-:Y:S01]  /*0b50*/  ULDC.64 UR4, c[0x0][0x650] ;  /* 0x0001940000047ab9 */ /* 0x000fe20000000a00 */
[----:B------:R-:W-:Y:S01]  /*0b60*/  PRMT R0, RZ, 0x7610, R0 ;  /* 0x00007610ff007816 */ /* 0x000fe20000000000 */
[----:B------:R-:W-:Y:S01]  /*0b70*/  IMAD.MOV.U32 R153, RZ, RZ, -0x1 ;  /* 0xffffffffff997424 */ /* 0x000fe200078e00ff */
[----:B------:R-:W-:Y:S01]  /*0b80*/  ISETP.GE.U32.AND P0, PT, R16, UR4, PT ;  /* 0x0000000410007c0c */ /* 0x000fe2000bf06070 */
[----:B------:R-:W-:Y:S02]  /*0b90*/  IMAD.MOV.U32 R154, RZ, RZ, -0x1 ;  /* 0xffffffffff9a7424 */ /* 0x000fe400078e00ff */
[----:B------:R-:W-:Y:S01]  /*0ba0*/  IMAD.MOV.U32 R23, RZ, RZ, -0x1 ;  /* 0xffffffffff177424 */ /* 0x000fe200078e00ff */
[----:B------:R-:W-:-:S13]  /*0bb0*/  ISETP.GE.U32.AND.EX P0, PT, R17, UR5, PT, P0 ;  /* 0x0000000511007c0c */ /* 0x000fda000bf06100 */
[----:B------:R-:W-:Y:S05]  /*0bc0*/  @P0 BRA `(.L_x_9) ;  /* 0x00000004002c0947 */ /* 0x000fea0003800000 */
[----:B------:R-:W0:Y:S01]  /*0bd0*/  LDC.64 R20, c[0x0][0x628] ;  /* 0x00018a00ff147b82 */ /* 0x000e220000000a00 */
[----:B------:R-:W-:Y:S02]  /*0be0*/  IMAD.MOV.U32 R8, RZ, RZ, R16 ;  /* 0x000000ffff087224 */ /* 0x000fe400078e0010 */
[----:B------:R-:W-:-:S05]  /*0bf0*/  IMAD.MOV.U32 R9, RZ, RZ, R17 ;  /* 0x000000ffff097224 */ /* 0x000fca00078e0011 */
[----:B------:R-:W1:Y:S08]  /*0c00*/  LDC R0, c[0x0][0x630] ;  /* 0x00018c00ff007b82 */ /* 0x000e700000000800 */
[----:B------:R-:W2:Y:S01]  /*0c10*/  LDC.64 R26, c[0x0][0x620] ;  /* 0x00018800ff1a7b82 */ /* 0x000ea20000000a00 */
[----:B0-----:R-:W-:-:S04]  /*0c20*/  ISETP.NE.U32.AND P0, PT, R20, RZ, PT ;  /* 0x000000ff1400720c */ /* 0x001fc80003f05070 */
[----:B------:R-:W-:-:S13]  /*0c30*/  ISETP.NE.AND.EX P0, PT, R21, RZ, PT, P0 ;  /* 0x000000ff1500720c */ /* 0x000fda0003f05300 */
[----:B-12---:R-:W-:Y:S05]  /*0c40*/  @!P0 BRA `(.L_x_10) ;  /* 0x0000000000288947 */ /* 0x006fea0003800000 */
[----:B------:R-:W0:Y:S02]  /*0c50*/  LDC R13, c[0x0][0x634] ;  /* 0x00018d00ff0d7b82 */ /* 0x000e240000000800 */
[----:B0-----:R-:W-:-:S05]  /*0c60*/  IADD3 R13, P0, R16, R13, RZ ;  /* 0x0000000d100d7210 */ /* 0x001fca0007f1e0ff */
[----:B------:R-:W-:-:S04]  /*0c70*/  IMAD.X R15, RZ, RZ, R17, P0 ;  /* 0x000000ffff0f7224 */ /* 0x000fc800000e0611 */
[----:B------:R-:W-:-:S04]  /*0c80*/  IMAD.WIDE.U32 R8, R15, R20, RZ ;  /* 0x000000140f087225 */ /* 0x000fc800078e00ff */
[----:B------:R-:W-:-:S04]  /*0c90*/  IMAD.WIDE.U32 R10, P0, R13, R21, R8 ;  /* 0x000000150d0a7225 */ /* 0x000fc80007800008 */
[----:B------:R-:W-:Y:S01]  /*0ca0*/  IMAD.WIDE.U32 R8, R13, R20, RZ ;  /* 0x000000140d087225 */ /* 0x000fe200078e00ff */
[----:B------:R-:W-:-:S03]  /*0cb0*/  IADD3.X R13, RZ, RZ, RZ, P0, !PT ;  /* 0x000000ffff0d7210 */ /* 0x000fc600007fe4ff */
[----:B------:R-:W-:Y:S01]  /*0cc0*/  IMAD.MOV.U32 R12, RZ, RZ, R11 ;  /* 0x000000ffff0c7224 */ /* 0x000fe200078e000b */
[----:B------:R-:W-:-:S05]  /*0cd0*/  IADD3 RZ, P0, R9, R10, RZ ;  /* 0x0000000a09ff7210 */ /* 0x000fca0007f1e0ff */
[----:B------:R-:W-:-:S08]  /*0ce0*/  IMAD.WIDE.U32.X R8, R15, R21, R12, P0 ;  /* 0x000000150f087225 */ /* 0x000fd000000e040c */
.L_x_10:
[----:B------:R-:W0:Y:S01]  /*0cf0*/  LDC.64 R20, c[0x0][0x640] ;  /* 0x00019000ff147b82 */ /* 0x000e220000000a00 */
[--C-:B------:R-:W-:Y:S01]  /*0d00*/  SHF.R.U64 R28, R8, R0, R9.reuse ;  /* 0x00000000081c7219 */ /* 0x100fe20000001209 */
[----:B------:R-:W-:Y:S01]  /*0d10*/  IMAD R30, R7, R24, R4 ;  /* 0x00000018071e7224 */ /* 0x000fe200078e0204 */
[----:B------:R-:W-:Y:S01]  /*0d20*/  SHF.R.U32.HI R0, RZ, R0, R9 ;  /* 0x00000000ff007219 */ /* 0x000fe20000011609 */
[----:B------:R-:W-:Y:S01]  /*0d30*/  IMAD.MOV.U32 R23, RZ, RZ, 0x1 ;  /* 0x00000001ff177424 */ /* 0x000fe200078e00ff */
[----:B------:R-:W-:-:S03]  /*0d40*/  IADD3 R5, P0, RZ, -R28, RZ ;  /* 0x8000001cff057210 */ /* 0x000fc60007f1e0ff */
[----:B------:R-:W1:Y:S02]  /*0d50*/  LDC R6, c[0x0][0x618] ;  /* 0x00018600ff067b82 */ /* 0x000e640000000800 */
[----:B------:R-:W-:-:S04]  /*0d60*/  IMAD.X R9, RZ, RZ, ~R0, P0 ;  /* 0x000000ffff097224 */ /* 0x000fc800000e0e00 */
[-C--:B------:R-:W-:Y:S02]  /*0d70*/  IMAD R0, R9, R26.reuse, RZ ;  /* 0x0000001a09007224 */ /* 0x080fe400078e02ff */
[----:B------:R-:W2:Y:S01]  /*0d80*/  LDC R11, c[0x0][0x608] ;  /* 0x00018200ff0b7b82 */ /* 0x000ea20000000800 */
[----:B------:R-:W-:-:S04]  /*0d90*/  IMAD.WIDE.U32 R8, R5, R26, R16 ;  /* 0x0000001a05087225 */ /* 0x000fc800078e0010 */
[----:B------:R-:W-:-:S03]  /*0da0*/  IMAD R5, R5, R27, R0 ;  /* 0x0000001b05057224 */ /* 0x000fc600078e0200 */
[----:B------:R-:W3:Y:S01]  /*0db0*/  LDC R12, c[0x0][0x658] ;  /* 0x00019600ff0c7b82 */ /* 0x000ee20000000800 */
[----:B0-----:R-:W-:Y:S01]  /*0dc0*/  ISETP.NE.U32.AND P0, PT, R20, RZ, PT ;  /* 0x000000ff1400720c */ /* 0x001fe20003f05070 */
[----:B------:R-:W-:Y:S02]  /*0dd0*/  IMAD.IADD R5, R9, 0x1, R5 ;  /* 0x0000000109057824 */ /* 0x000fe400078e0205 */
[----:B------:R-:W-:Y:S01]  /*0de0*/  IMAD.MOV.U32 R9, RZ, RZ, -0x1 ;  /* 0xffffffffff097424 */ /* 0x000fe200078e00ff */
[----:B------:R-:W-:-:S03]  /*0df0*/  ISETP.NE.AND.EX P0, PT, R21, RZ, PT, P0 ;  /* 0x000000ff1500720c */ /* 0x000fc60003f05300 */
[----:B------:R-:W0:Y:S01]  /*0e00*/  LDC R15, c[0x0][0x600] ;  /* 0x00018000ff0f7b82 */ /* 0x000e220000000800 */
[-CC-:B-1----:R-:W-:Y:S02]  /*0e10*/  SHF.R.U64 R13, R8, R6.reuse, R5.reuse ;  /* 0x00000006080d7219 */ /* 0x182fe40000001205 */
[----:B------:R-:W-:-:S05]  /*0e20*/  SHF.R.U32.HI R0, RZ, R6, R5 ;  /* 0x00000006ff007219 */ /* 0x000fca0000011605 */
[----:B------:R-:W1:Y:S01]  /*0e30*/  LDC R14, c[0x0][0x648] ;  /* 0x00019200ff0e7b82 */ /* 0x000e620000000800 */
[-CC-:B--2---:R-:W-:Y:S02]  /*0e40*/  SHF.R.U64 R27, R13, R11.reuse, R0.reuse ;  /* 0x0000000b0d1b7219 */ /* 0x184fe40000001200 */
[----:B------:R-:W-:-:S05]  /*0e50*/  SHF.R.U32.HI R5, RZ, R11, R0 ;  /* 0x0000000bff057219 */ /* 0x000fca0000011600 */
[----:B------:R-:W2:Y:S01]  /*0e60*/  LDC R26, c[0x0][0x638] ;  /* 0x00018e00ff1a7b82 */ /* 0x000ea20000000800 */
[-CC-:B---3--:R-:W-:Y:S02]  /*0e70*/  SHF.R.U64 R24, R27, R12.reuse, R5.reuse ;  /* 0x0000000c1b187219 */ /* 0x188fe40000001205 */
[-C--:B------:R-:W-:Y:S02]  /*0e80*/  SHF.L.U32 R0, R9, R12.reuse, RZ ;  /* 0x0000000c09007219 */ /* 0x080fe400000006ff */
[----:B------:R-:W-:Y:S01]  /*0e90*/  SHF.R.U32.HI R5, RZ, R12, R5 ;  /* 0x0000000cff057219 */ /* 0x000fe20000011605 */
[----:B------:R-:W-:Y:S01]  /*0ea0*/  IMAD.MOV.U32 R4, RZ, RZ, R24 ;  /* 0x000000ffff047224 */ /* 0x000fe200078e0018 */
[----:B------:R-:W-:Y:S01]  /*0eb0*/  LOP3.LUT R10, RZ, R0, RZ, 0x33, !PT ;  /* 0x00000000ff0a7212 */ /* 0x000fe200078e33ff */
[----:B------:R-:W3:Y:S01]  /*0ec0*/  LDC R25, c[0x0][0x610] ;  /* 0x00018400ff197b82 */ /* 0x000ee20000000800 */
[----:B------:R-:W-:Y:S05]  /*0ed0*/  @!P0 BRA `(.L_x_11) ;  /* 0x0000000000288947 */ /* 0x000fea0003800000 */
[----:B------:R-:W4:Y:S02]  /*0ee0*/  LDC R9, c[0x0][0x64c] ;  /* 0x00019300ff097b82 */ /* 0x000f240000000800 */
[----:B----4-:R-:W-:-:S05]  /*0ef0*/  IADD3 R9, P0, R24, R9, RZ ;  /* 0x0000000918097210 */ /* 0x010fca0007f1e0ff */
[----:B------:R-:W-:-:S04]  /*0f00*/  IMAD.X R11, RZ, RZ, R5, P0 ;  /* 0x000000ffff0b7224 */ /* 0x000fc800000e0605 */
[----:B------:R-:W-:-:S04]  /*0f10*/  IMAD.WIDE.U32 R4, R11, R20, RZ ;  /* 0x000000140b047225 */ /* 0x000fc800078e00ff */
[----:B------:R-:W-:-:S04]  /*0f20*/  IMAD.WIDE.U32 R6, P0, R9, R21, R4 ;  /* 0x0000001509067225 */ /* 0x000fc80007800004 */
[----:B------:R-:W-:-:S04]  /*0f30*/  IMAD.WIDE.U32 R4, R9, R20, RZ ;  /* 0x0000001409047225 */ /* 0x000fc800078e00ff */
[----:B------:R-:W-:Y:S01]  /*0f40*/  IMAD.X R9, RZ, RZ, RZ, P0 ;  /* 0x000000ffff097224 */ /* 0x000fe200000e06ff */
[----:B------:R-:W-:Y:S01]  /*0f50*/  IADD3 RZ, P0, R5, R6, RZ ;  /* 0x0000000605ff7210 */ /* 0x000fe20007f1e0ff */
[----:B------:R-:W-:-:S04]  /*0f60*/  IMAD.MOV.U32 R8, RZ, RZ, R7 ;  /* 0x000000ffff087224 */ /* 0x000fc800078e0007 */
[----:B------:R-:W-:-:S08]  /*0f70*/  IMAD.WIDE.U32.X R4, R11, R21, R8, P0 ;  /* 0x000000150b047225 */ /* 0x000fd000000e0408 */
.L_x_11:
[----:B-1----:R-:W-:Y:S01]  /*0f80*/  SHF.R.U64 R4, R4, R14, R5 ;  /* 0x0000000e04047219 */ /* 0x002fe20000001205 */
[----:B0-----:R-:W-:Y:S01]  /*0f90*/  VIADD R6, R15, 0xffffffff ;  /* 0xffffffff0f067836 */ /* 0x001fe20000000000 */
[----:B------:R-:W-:Y:S01]  /*0fa0*/  SHF.L.U32 R0, R23, R12, RZ ;  /* 0x0000000c17007219 */ /* 0x000fe200000006ff */
[----:B------:R-:W-:Y:S01]  /*0fb0*/  IMAD.MOV.U32 R23, RZ, RZ, R28 ;  /* 0x000000ffff177224 */ /* 0x000fe200078e001c */
[----:B------:R-:W-:Y:S01]  /*0fc0*/  LOP3.LUT R5, R27, R10, RZ, 0xc0, !PT ;  /* 0x0000000a1b057212 */ /* 0x000fe200078ec0ff */
[----:B------:R-:W-:Y:S01]  /*0fd0*/  IMAD.MOV R7, RZ, RZ, -R4 ;  /* 0x000000ffff077224 */ /* 0x000fe200078e0a04 */
[----:B------:R-:W-:Y:S02]  /*0fe0*/  SEL R3, R3, R30, !P1 ;  /* 0x0000001e03037207 */ /* 0x000fe40004800000 */
[----:B------:R-:W-:Y:S01]  /*0ff0*/  LOP3.LUT R6, R13, R6, RZ, 0xc0, !PT ;  /* 0x000000060d067212 */ /* 0x000fe200078ec0ff */
[----:B------:R-:W-:Y:S02]  /*1000*/  IMAD R4, R0, R4, R5 ;  /* 0x0000000400047224 */ /* 0x000fe400078e0205 */
[----:B--2---:R-:W-:-:S02]  /*1010*/  IMAD R0, R7, R26, R24 ;  /* 0x0000001a07007224 */ /* 0x004fc400078e0218 */
[----:B---3--:R-:W-:Y:S02]  /*1020*/  IMAD R3, R4, R25, R3 ;  /* 0x0000001904037224 */ /* 0x008fe400078e0203 */
[----:B------:R-:W-:Y:S02]  /*1030*/  IMAD.MOV.U32 R5, RZ, RZ, 0x1 ;  /* 0x00000001ff057424 */ /* 0x000fe400078e00ff */
[----:B------:R-:W-:-:S03]  /*1040*/  IMAD R4, R0, R15, R6 ;  /* 0x0000000f00047224 */ /* 0x000fc600078e0206 */
[----:B------:R-:W-:Y:S02]  /*1050*/  PRMT R0, R5, 0x7610, R0 ;  /* 0x0000761005007816 */ /* 0x000fe40000000000 */
[----:B------:R-:W-:Y:S02]  /*1060*/  SEL R154, R4, R3, !P1 ;  /* 0x00000003049a7207 */ /* 0x000fe40004800000 */
[----:B------:R-:W-:-:S07]  /*1070*/  SEL R153, R3, R4, !P1 ;  /* 0x0000000403997207 */ /* 0x000fce0004800000 */
.L_x_9:
[----:B------:R-:W-:-:S08]  /*1080*/  NOP ;  /* 0x0000000000007918 */ /* 0x000fd00000000000 */
[----:B------:R-:W0:Y:S02]  /*1090*/  USETMAXREG.TRY_ALLOC.CTAPOOL UP0, 0xe8 ;  /* 0x000000e8000079c8 */ /* 0x000e240008000600 */
[----:B0-----:R-:W-:-:S13]  /*10a0*/  PLOP3.LUT P0, PT, PT, PT, UP0, 0x80, 0x0 ;  /* 0x000000000000781c */ /* 0x001fda0003f0f008 */
[----:B------:R-:W-:Y:S05]  /*10b0*/  @!P0 BRA `(.L_x_9) ;  /* 0xfffffffc00f08947 */ /* 0x000fea000383ffff */
[----:B------:R-:W-:Y:S01]  /*10c0*/  ULDC.64 UR4, c[0x0][0x598] ;  /* 0x0001660000047ab9 */ /* 0x000fe20000000a00 */
[----:B------:R-:W-:Y:S01]  /*10d0*/  ULDC.64 UR36, c[0x0][0x208] ;  /* 0x0000820000247ab9 */ /* 0x000fe20000000a00 */
[----:B------:R-:W-:-:S04]  /*10e0*/  ISETP.NE.U32.AND P0, PT, RZ, UR4, PT ;  /* 0x00000004ff007c0c */ /* 0x000fc8000bf05070 */
[----:B------:R-:W-:-:S13]  /*10f0*/  ISETP.NE.AND.EX P0, PT, RZ, UR5, PT, P0 ;  /* 0x00000005ff007c0c */ /* 0x000fda000bf05300 */
[----:B------:R-:W-:Y:S05]  /*1100*/  @!P0 BRA `(.L_x_12) ;  /* 0x00000000001c8947 */ /* 0x000fea0003800000 */
[----:B------:R-:W0:Y:S02]  /*1110*/  LDC.64 R4, c[0x0][0x598] ;  /* 0x00016600ff047b82 */ /* 0x000e240000000a00 */
[----:B0-----:R-:W2:Y:S02]  /*1120*/  LDG.E.64 R4, desc[UR36][R4.64] ;  /* 0x0000002404047981 */ /* 0x001ea4000c1e1b00 */
[----:B--2---:R-:W-:-:S04]  /*1130*/  ISETP.NE.U32.AND P0, PT, R4, RZ, PT ;  /* 0x000000ff0400720c */ /* 0x004fc80003f05070 */
[----:B------:R-:W-:-:S13]  /*1140*/  ISETP.NE.AND.EX P0, PT, R5, RZ, PT, P0 ;  /* 0x000000ff0500720c */ /* 0x000fda0003f05300 */
[----:B------:R-:W-:Y:S05]  /*1150*/  @!P0 BRA `(.L_x_12) ;  /* 0x0000000000088947 */ /* 0x000fea0003800000 */
[----:B------:R0:W5:Y:S01]  /*1160*/  LD.E R155, desc[UR36][R4.64] ;  /* 0x00000024049b7980 */ /* 0x000162000c101900 */
[----:B------:R-:W-:Y:S05]  /*1170*/  BRA `(.L_x_13) ;  /* 0x0000000000247947 */ /* 0x000fea0003800000 */
.L_x_12:
[----:B------:R-:W-:Y:S02]  /*1180*/  ULDC.64 UR4, c[0x0][0x588] ;  /* 0x0001620000047ab9 */ /* 0x000fe40000000a00 */
[----:B------:R-:W-:-:S04]  /*1190*/  ISETP.NE.U32.AND P0, PT, RZ, UR4, PT ;  /* 0x00000004ff007c0c */ /* 0x000fc8000bf05070 */
[----:B------:R-:W-:-:S13]  /*11a0*/  ISETP.NE.AND.EX P0, PT, RZ, UR5, PT, P0 ;  /* 0x00000005ff007c0c */ /* 0x000fda000bf05300 */
[----:B------:R-:W-:Y:S05]  /*11b0*/  @!P0 BRA `(.L_x_14) ;  /* 0x00000000000c8947 */ /* 0x000fea0003800000 */
[----:B------:R-:W0:Y:S02]  /*11c0*/  LDC.64 R4, c[0x0][0x588] ;  /* 0x00016200ff047b82 */ /* 0x000e240000000a00 */
[----:B0-----:R1:W5:Y:S01]  /*11d0*/  LDG.E R155, desc[UR36][R4.64] ;  /* 0x00000024049b7981 */ /* 0x001362000c1e1900 */
[----:B------:R-:W-:Y:S05]  /*11e0*/  BRA `(.L_x_13) ;  /* 0x0000000000087947 */ /* 0x000fea0003800000 */
.L_x_14:
[----:B------:R-:W-:Y:S02]  /*11f0*/  ULDC UR4, c[0x0][0x580] ;  /* 0x0001600000047ab9 */ /* 0x000fe40000000800 */
[----:B------:R-:W-:-:S07]  /*1200*/  IMAD.U32 R155, RZ, RZ, UR4 ;  /* 0x00000004ff9b7e24 */ /* 0x000fce000f8e00ff */
.L_x_13:
[----:B------:R-:W-:Y:S02]  /*1210*/  ULDC.64 UR4, c[0x0][0x5a0] ;  /* 0x0001680000047ab9 */ /* 0x000fe40000000a00 */
[----:B------:R-:W-:-:S04]  /*1220*/  ISETP.NE.U32.AND P0, PT, RZ, UR4, PT ;  /* 0x00000004ff007c0c */ /* 0x000fc8000bf05070 */
[----:B------:R-:W-:-:S13]  /*1230*/  ISETP.NE.AND.EX P0, PT, RZ, UR5, PT, P0 ;  /* 0x00000005ff007c0c */ /* 0x000fda000bf05300 */
[----:B------:R-:W-:Y:S05]  /*1240*/  @!P0 BRA `(.L_x_15) ;  /* 0x00000000001c8947 */ /* 0x000fea0003800000 */
[----:B01----:R-:W0:Y:S02]  /*1250*/  LDC.64 R4, c[0x0][0x5a0] ;  /* 0x00016800ff047b82 */ /* 0x003e240000000a00 */
[----:B0-----:R-:W2:Y:S02]  /*1260*/  LDG.E.64 R4, desc[UR36][R4.64] ;  /* 0x0000002404047981 */ /* 0x001ea4000c1e1b00 */
[----:B--2---:R-:W-:-:S04]  /*1270*/  ISETP.NE.U32.AND P0, PT, R4, RZ, PT ;  /* 0x000000ff0400720c */ /* 0x004fc80003f05070 */
[----:B------:R-:W-:-:S13]  /*1280*/  ISETP.NE.AND.EX P0, PT, R5, RZ, PT, P0 ;  /* 0x000000ff0500720c */ /* 0x000fda0003f05300 */
[----:B------:R-:W-:Y:S05]  /*1290*/  @!P0 BRA `(.L_x_15) ;  /* 0x0000000000088947 */ /* 0x000fea0003800000 */
[----:B------:R0:W5:Y:S01]  /*12a0*/  LD.E R156, desc[UR36][R4.64] ;  /* 0x00000024049c7980 */ /* 0x000162000c101900 */
[----:B------:R-:W-:Y:S05]  /*12b0*/  BRA `(.L_x_16) ;  /* 0x0000000000247947 */ /* 0x000fea0003800000 */
.L_x_15:
[----:B------:R-:W-:Y:S02]  /*12c0*/  ULDC.64 UR4, c[0x0][0x590] ;  /* 0x0001640000047ab9 */ /* 0x000fe40000000a00 */
[----:B------:R-:W-:-:S04]  /*12d0*/  ISETP.NE.U32.AND P0, PT, RZ, UR4, PT ;  /* 0x00000004ff007c0c */ /* 0x000fc8000bf05070 */
[----:B------:R-:W-:-:S13]  /*12e0*/  ISETP.NE.AND.EX P0, PT, RZ, UR5, PT, P0 ;  /* 0x00000005ff007c0c */ /* 0x000fda000bf05300 */
[----:B------:R-:W-:Y:S05]  /*12f0*/  @!P0 BRA `(.L_x_17) ;  /* 0x00000000000c8947 */ /* 0x000fea0003800000 */
[----:B------:R-:W2:Y:S02]  /*1300*/  LDC.64 R156, c[0x0][0x590] ;  /* 0x00016400ff9c7b82 */ /* 0x000ea40000000a00 */
[----:B--2---:R2:W5:Y:S01]  /*1310*/  LDG.E R156, desc[UR36][R156.64] ;  /* 0x000000249c9c7981 */ /* 0x004562000c1e1900 */
[----:B------:R-:W-:Y:S05]  /*1320*/  BRA `(.L_x_16) ;  /* 0x0000000000087947 */ /* 0x000fea0003800000 */
.L_x_17:
[----:B------:R-:W-:Y:S02]  /*1330*/  ULDC UR4, c[0x0][0x584] ;  /* 0x0001610000047ab9 */ /* 0x000fe40000000800 */
[----:B------:R-:W-:-:S07]  /*1340*/  IMAD.U32 R156, RZ, RZ, UR4 ;  /* 0x00000004ff9c7e24 */ /* 0x000fce000f8e00ff */
.L_x_16:
[----:B------:R-:W-:-:S13]  /*1350*/  LOP3.LUT P0, RZ, R0, 0xff, RZ, 0xc0, !PT ;  /* 0x000000ff00ff7812 */ /* 0x000fda000780c0ff */
[----:B------:R-:W-:Y:S05]  /*1360*/  @!P0 EXIT ;  /* 0x000000000000894d */ /* 0x000fea0003800000 */
[----:B------:R-:W-:Y:S01]  /*1370*/  ULDC UR4, c[0x0][0x28c] ;  /* 0x0000a30000047ab9 */ /* 0x000fe20000000800 */
[----:B------:R-:W-:Y:S01]  /*1380*/  LOP3.LUT R166, R19, 0x1, RZ, 0xfc, !PT ;  /* 0x0000000113a67812 */ /* 0x000fe200078efcff */
[----:B------:R-:W-:Y:S01]  /*1390*/  UIADD3 UR4, UR4, 0xf, URZ ;  /* 0x0000000f04047890 */ /* 0x000fe2000fffe03f */
[----:B------:R-:W-:Y:S01]  /*13a0*/  UMOV UR38, URZ ;  /* 0x0000003f00267c82 */ /* 0x000fe20008000000 */
[----:B------:R-:W-:Y:S02]  /*13b0*/  UMOV UR39, URZ ;  /* 0x0000003f00277c82 */ /* 0x000fe40008000000 */
[----:B------:R-:W-:-:S04]  /*13c0*/  USHF.R.S32.HI UR5, URZ, 0x1f, UR4 ;  /* 0x0000001f3f057899 */ /* 0x000fc80008011404 */
[----:B------:R-:W-:-:S04]  /*13d0*/  ULEA.HI UR5, UR5, UR4, URZ, 0x4 ;  /* 0x0000000405057291 */ /* 0x000fc8000f8f203f */
[----:B------:R-:W-:-:S12]  /*13e0*/  USHF.R.S32.HI UR40, URZ, 0x4, UR5 ;  /* 0x000000043f287899 */ /* 0x000fd80008011405 */
.L_x_289:
[----:B------:R-:W-:Y:S01]  /*13f0*/  LOP3.LUT R0, R18, 0x80, RZ, 0xc0, !PT ;  /* 0x0000008012007812 */ /* 0x000fe200078ec0ff */
[----:B---3--:R-:W3:Y:S01]  /*1400*/  S2UR UR6, SR_CgaCtaId ;  /* 0x00000000000679c3 */ /* 0x008ee20000008800 */
[----:B------:R-:W-:Y:S02]  /*1410*/  UMOV UR41, 0x400 ;  /* 0x0000040000297882 */ /* 0x000fe40000000000 */
[----:B------:R-:W-:-:S06]  /*1420*/  SHF.R.U32.HI R0, RZ, 0x7, R0 ;  /* 0x00000007ff007819 */ /* 0x000fcc0000011600 */
[----:B----4-:R-:W4:Y:S01]  /*1430*/  SHFL.IDX PT, R0, R0, RZ, 0x1f ;  /* 0x00001fff00007589 */ /* 0x010f2200000e0000 */
[----:B---3--:R-:W-:Y:S01]  /*1440*/  ULEA UR41, UR6, UR41, 0x18 ;  /* 0x0000002906297291 */ /* 0x008fe2000f8ec03f */
[----:B----4-:R-:W-:-:S13]  /*1450*/  R2UR UR4, R0 ;  /* 0x00000000000472ca */ /* 0x010fda00000e0000 */
[----:B------:R-:W-:-:S04]  /*1460*/  ULEA.HI UR5, UR4, UR4, URZ, 0x1 ;  /* 0x0000000404057291 */ /* 0x000fc8000f8f083f */
[----:B------:R-:W-:-:S04]  /*1470*/  ULOP3.LUT UR5, UR5, 0x1ffffe, URZ, 0xc0, !UPT ;  /* 0x001ffffe05057892 */ /* 0x000fc8000f8ec03f */
[----:B------:R-:W-:-:S03]  /*1480*/  UIADD3 UR5, UR4, -UR5, URZ ;  /* 0x8000000504057290 */ /* 0x000fc6000fffe03f */
[----:B------:R-:W-:Y:S01]  /*1490*/  ULDC UR4, c[0x0][0x28c] ;  /* 0x0000a30000047ab9 */ /* 0x000fe20000000800 */
[----:B------:R-:W-:Y:S01]  /*14a0*/  ULEA UR5, UR5, UR41, 0xb ;  /* 0x0000002905057291 */ /* 0x000fe2000f8e583f */
[----:B------:R-:W-:-:S03]  /*14b0*/  ISETP.LT.AND P0, PT, RZ, UR4, PT ;  /* 0x00000004ff007c0c */ /* 0x000fc6000bf01270 */
[----:B------:R-:W-:-:S04]  /*14c0*/  UIADD3 UR5, UR5, 0x200, URZ ;  /* 0x0000020005057890 */ /* 0x000fc8000fffe03f */
[----:B------:R-:W-:-:S04]  /*14d0*/  USHF.R.U32.HI UR5, URZ, 0x4, UR5 ;  /* 0x000000043f057899 */ /* 0x000fc80008011605 */
[----:B------:R-:W-:Y:S02]  /*14e0*/  ULOP3.LUT UR42, UR5, 0x3fff, URZ, 0xc0, !UPT ;  /* 0x00003fff052a7892 */ /* 0x000fe4000f8ec03f */
[----:B-12---:R-:W-:Y:S10]  /*14f0*/  @P0 BRA `(.L_x_18) ;  /* 0x0000000000400947 */ /* 0x006ff40003800000 */
[----:B------:R-:W-:Y:S01]  /*1500*/  MOV R0, 0x0 ;  /* 0x0000000000007802 */ /* 0x000fe20000000f00 */
[----:B------:R-:W-:Y:S01]  /*1510*/  ULDC.64 UR4, c[0x4][0x68] ;  /* 0x01001a0000047ab9 */ /* 0x000fe20000000a00 */
[----:B------:R-:W-:Y:S01]  /*1520*/  ULDC.64 UR6, c[0x4][0x8] ;  /* 0x0100020000067ab9 */ /* 0x000fe20000000a00 */
[----:B01----:R-:W-:Y:S01]  /*1530*/  IMAD.U32 R4, RZ, RZ, UR4 ;  /* 0x00000004ff047e24 */ /* 0x003fe2000f8e00ff */
[----:B------:R0:W1:Y:S01]  /*1540*/  LDC.64 R14, c[0x4][R0] ;  /* 0x01000000000e7b82 */ /* 0x0000620000000a00 */
[----:B------:R-:W-:Y:S01]  /*1550*/  IMAD.U32 R5, RZ, RZ, UR5 ;  /* 0x00000005ff057e24 */ /* 0x000fe2000f8e00ff */
[----:B------:R-:W-:Y:S01]  /*1560*/  ULDC.64 UR4, c[0x4][0x70] ;  /* 0x01001c0000047ab9 */ /* 0x000fe20000000a00 */
[----:B------:R-:W-:Y:S01]  /*1570*/  IMAD.U32 R10, RZ, RZ, UR6 ;  /* 0x00000006ff0a7e24 */ /* 0x000fe2000f8e00ff */
[----:B------:R-:W-:Y:S01]  /*1580*/  MOV R13, RZ ;  /* 0x000000ff000d7202 */ /* 0x000fe20000000f00 */
[----:B------:R-:W-:Y:S02]  /*1590*/  IMAD.U32 R6, RZ, RZ, UR4 ;  /* 0x00000004ff067e24 */ /* 0x000fe4000f8e00ff */
[----:B------:R-:W-:-:S02]  /*15a0*/  IMAD.U32 R7, RZ, RZ, UR5 ;  /* 0x00000005ff077e24 */ /* 0x000fc4000f8e00ff */
[----:B------:R-:W-:Y:S02]  /*15b0*/  IMAD.U32 R11, RZ, RZ, UR7 ;  /* 0x00000007ff0b7e24 */ /* 0x000fe4000f8e00ff */
[----:B------:R-:W-:Y:S02]  /*15c0*/  IMAD.MOV.U32 R8, RZ, RZ, 0x1e1 ;  /* 0x000001e1ff087424 */ /* 0x000fe400078e00ff */
[----:B0-----:R-:W-:-:S07]  /*15d0*/  IMAD.MOV.U32 R12, RZ, RZ, 0x1 ;  /* 0x00000001ff0c7424 */ /* 0x001fce00078e00ff */
[----:B------:R-:W-:-:S07]  /*15e0*/  LEPC R20, `(.L_x_18) ;  /* 0x000000001014794e */ /* 0x000fce0000000000 */
[----:B-12--5:R-:W-:Y:S05]  /*15f0*/  CALL.ABS.NOINC R14 ;  /* 0x000000000e007343 */ /* 0x026fea0003c00000 */
.L_x_18:
[----:B------:R-:W-:-:S13]  /*1600*/  ISETP.NE.AND P0, PT, R166, 0x3, PT ;  /* 0x00000003a600780c */ /* 0x000fda0003f05270 */
[----:B------:R-:W-:Y:S05]  /*1610*/  @!P0 BRA `(.L_x_19) ;  /* 0x0000000000048947 */ /* 0x000fea0003800000 */
[----:B------:R-:W-:Y:S01]  /*1620*/  BPT.TRAP 0x1 ;  /* 0x000000040000795c */ /* 0x000fe20000300000 */
.L_x_19:
[----:B------:R-:W-:Y:S02]  /*1630*/  IMAD.U32 R3, RZ, RZ, UR39 ;  /* 0x00000027ff037e24 */ /* 0x000fe4000f8e00ff */
[----:B------:R-:W-:-:S03]  /*1640*/  IMAD.U32 R0, RZ, RZ, UR38 ;  /* 0x00000026ff007e24 */ /* 0x000fc6000f8e00ff */
[----:B------:R-:W-:Y:S02]  /*1650*/  LEA R3, R3, UR41, 0x3 ;  /* 0x0000002903037c11 */ /* 0x000fe4000f8e18ff */
[----:B------:R-:W-:-:S04]  /*1660*/  SHF.L.U32 R0, R0, 0x1f, RZ ;  /* 0x0000001f00007819 */ /* 0x000fc800000006ff */
[----:B------:R3:W4:Y:S01]  /*1670*/  SYNCS.PHASECHK.TRANS64.TRYWAIT P1, [R3+URZ], R0 ;  /* 0x00000000030075a7 */ /* 0x000722000802017f */
[----:B------:R-:W-:Y:S05]  /*1680*/  @!P0 BRA `(.L_x_20) ;  /* 0x0000000000048947 */ /* 0x000fea0003800000 */
[----:B------:R-:W-:Y:S01]  /*1690*/  BPT.TRAP 0x1 ;  /* 0x000000040000795c */ /* 0x000fe20000300000 */
.L_x_20:
[----:B----4-:R-:W-:Y:S05]  /*16a0*/  @P1 BRA `(.L_x_21) ;  /* 0x0000000000081947 */ /* 0x010fea0003800000 */
[----:B------:R-:W4:Y:S02]  /*16b0*/  SYNCS.PHASECHK.TRANS64.TRYWAIT P1, [R3+URZ], R0 ;  /* 0x00000000030075a7 */ /* 0x000f24000802017f */
[----:B----4-:R-:W-:Y:S05]  /*16c0*/  @!P1 BRA `(.L_x_22) ;  /* 0x000000b000949947 */ /* 0x010fea0003800000 */
.L_x_21:
[----:B------:R-:W-:-:S04]  /*16d0*/  UISETP.LT.AND UP0, UPT, UR40, 0x1, UPT ;  /* 0x000000012800788c */ /* 0x000fc8000bf01270 */
[----:B------:R-:W-:-:S06]  /*16e0*/  USEL UR4, UR40, 0x1, UP0 ;  /* 0x0000000128047887 */ /* 0x000fcc0008000000 */
[----:B---34-:R-:W-:Y:S01]  /*16f0*/  IMAD.U32 R0, RZ, RZ, UR4 ;  /* 0x00000004ff007e24 */ /* 0x018fe2000f8e00ff */
[----:B------:R-:W-:Y:S05]  /*1700*/  WARPSYNC.ALL ;  /* 0x0000000000007948 */ /* 0x000fea0003800000 */
[----:B------:R-:W-:-:S04]  /*1710*/  IADD3 R0, -R0, UR40, RZ ;  /* 0x0000002800007c10 */ /* 0x000fc8000fffe1ff */
[----:B------:R-:W-:Y:S01]  /*1720*/  ISETP.GE.AND P1, PT, R0, 0x1, PT ;  /* 0x000000010000780c */ /* 0x000fe20003f26270 */
[----:B------:R-:W-:Y:S01]  /*1730*/  UIADD3 UR4, UR41, 0x24200, URZ ;  /* 0x0002420029047890 */ /* 0x000fe2000fffe03f */
[----:B------:R-:W-:Y:S01]  /*1740*/  WARPGROUP.ARRIVE ;  /* 0x00000000000079c5 */ /* 0x000fe20000000000 */
[----:B------:R-:W-:Y:S02]  /*1750*/  ULOP3.LUT UR42, UR42, 0x10000, URZ, 0xfc, !UPT ;  /* 0x000100002a2a7892 */ /* 0x000fe4000f8efc3f */
[----:B------:R-:W-:Y:S01]  /*1760*/  USHF.R.U32.HI UR4, URZ, 0x4, UR4 ;  /* 0x000000043f047899 */ /* 0x000fe20008011604 */
[----:B------:R-:W-:Y:S01]  /*1770*/  UMOV UR5, 0xc0000010 ;  /* 0xc000001000057882 */ /* 0x000fe20000000000 */
[----:B------:R-:W-:Y:S02]  /*1780*/  UMOV UR7, 0xc0000010 ;  /* 0xc000001000077882 */ /* 0x000fe40000000000 */
[----:B------:R-:W-:-:S04]  /*1790*/  ULOP3.LUT UR4, UR4, 0x3fff, URZ, 0xc0, !UPT ;  /* 0x00003fff04047892 */ /* 0x000fc8000f8ec03f */
[----:B------:R-:W-:Y:S02]  /*17a0*/  ULOP3.LUT UR9, UR4, 0x10000, URZ, 0xfc, !UPT ;  /* 0x0001000004097892 */ /* 0x000fe4000f8efc3f */
[----:B------:R-:W-:Y:S02]  /*17b0*/  ULEA UR4, UR39, UR42, 0x9 ;  /* 0x0000002a27047291 */ /* 0x000fe4000f8e483f */
[----:B------:R-:W-:-:S09]  /*17c0*/  ULEA UR6, UR39, UR9, 0x8 ;  /* 0x0000000927067291 */ /* 0x000fd2000f8e403f */
[----:B------:R-:W-:Y:S01]  /*17d0*/  HGMMA.64x128x16.F32.BF16 R88, gdesc[UR4], RZ, !UPT, gsb0 ;  /* 0x01e00000045879f0 */ /* 0x000fe2000c0018ff */
[----:B------:R-:W-:Y:S01]  /*17e0*/  UIADD3 UR4, UR4, 0x100, URZ ;  /* 0x0000010004047890 */ /* 0x000fe2000fffe03f */
[----:B------:R-:W-:Y:S01]  /*17f0*/  UMOV UR5, 0xc0000010 ;  /* 0xc000001000057882 */ /* 0x000fe20000000000 */
[----:B------:R-:W-:Y:S02]  /*1800*/  WARPGROUP.DEPBAR.LE gsb0, 0x0 ;  /* 0x00008000000079c5 */ /* 0x000fe40000010000 */
[----:B------:R-:W-:-:S07]  /*1810*/  WARPGROUP.ARRIVE ;  /* 0x00000000000079c5 */ /* 0x000fce0000000000 */
[----:B------:R-:W-:Y:S03]  /*1820*/  HGMMA.64x128x16.F32.BF16 R24, gdesc[UR4], RZ, !UPT, gsb0 ;  /* 0x01e00000041879f0 */ /* 0x000fe6000c0018ff */
[----:B------:R-:W-:Y:S02]  /*1830*/  WARPGROUP.DEPBAR.LE gsb0, 0x0 ;  /* 0x00008000000079c5 */ /* 0x000fe40000010000 */
[----:B------:R-:W-:Y:S05]  /*1840*/  @!P1 BRA `(.L_x_23) ;  /* 0x0000000000cc9947 */ /* 0x000fea0003800000 */
[----:B------:R-:W-:Y:S01]  /*1850*/  UIADD3 UR4, UR39, 0x1, URZ ;  /* 0x0000000127047890 */ /* 0x000fe2000fffe03f */
[----:B------:R-:W-:Y:S02]  /*1860*/  IMAD.MOV.U32 R3, RZ, RZ, R0 ;  /* 0x000000ffff037224 */ /* 0x000fe400078e0000 */
[----:B01----:R-:W-:Y:S01]  /*1870*/  IMAD.U32 R4, RZ, RZ, UR39 ;  /* 0x00000027ff047e24 */ /* 0x003fe2000f8e00ff */
[----:B------:R-:W-:-:S04]  /*1880*/  UISETP.NE.AND UP0, UPT, UR4, 0x12, UPT ;  /* 0x000000120400788c */ /* 0x000fc8000bf05270 */
[----:B------:R-:W-:Y:S02]  /*1890*/  USEL UR5, URZ, 0x1, UP0 ;  /* 0x000000013f057887 */ /* 0x000fe40008000000 */
[----:B------:R-:W-:Y:S02]  /*18a0*/  USEL UR8, UR4, URZ, UP0 ;  /* 0x0000003f04087287 */ /* 0x000fe40008000000 */
[----:B------:R-:W-:-:S06]  /*18b0*/  ULOP3.LUT UR5, UR38, UR5, URZ, 0x3c, !UPT ;  /* 0x0000000526057292 */ /* 0x000fcc000f8e3c3f */
[----:B------:R-:W-:-:S07]  /*18c0*/  IMAD.U32 R7, RZ, RZ, UR5 ;  /* 0x00000005ff077e24 */ /* 0x000fce000f8e00ff */
.L_x_30:
[----:B------:R-:W-:Y:S05]  /*18d0*/  @!P0 BRA `(.L_x_24) ;  /* 0x0000000000048947 */ /* 0x000fea0003800000 */
[----:B------:R-:W-:Y:S01]  /*18e0*/  BPT.TRAP 0x1 ;  /* 0x000000040000795c */ /* 0x000fe20000300000 */
.L_x_24:
[----:B------:R-:W-:Y:S01]  /*18f0*/  ULEA UR4, UR8, UR41, 0x3 ;  /* 0x0000002908047291 */ /* 0x000fe2000f8e183f */
[----:B------:R-:W-:-:S08]  /*1900*/  SHF.L.U32 R5, R7, 0x1f, RZ ;  /* 0x0000001f07057819 */ /* 0x000fd000000006ff */
[----:B------:R0:W1:Y:S01]  /*1910*/  SYNCS.PHASECHK.TRANS64.TRYWAIT P1, [UR4], R5 ;  /* 0x00000005ff0075a7 */ /* 0x0000620008020144 */
[----:B------:R-:W-:Y:S05]  /*1920*/  @!P0 BRA `(.L_x_25) ;  /* 0x0000000000048947 */ /* 0x000fea0003800000 */
[----:B------:R-:W-:Y:S01]  /*1930*/  BPT.TRAP 0x1 ;  /* 0x000000040000795c */ /* 0x000fe20000300000 */
.L_x_25:
[----:B-1----:R-:W-:Y:S05]  /*1940*/  @P1 BRA `(.L_x_26) ;  /* 0x0000000000081947 */ /* 0x002fea0003800000 */
[----:B------:R-:W1:Y:S02]  /*1950*/  SYNCS.PHASECHK.TRANS64.TRYWAIT P1, [UR4], R5 ;  /* 0x00000005ff0075a7 */ /* 0x000e640008020144 */
[----:B-1----:R-:W-:Y:S05]  /*1960*/  @!P1 BRA `(.L_x_27) ;  /* 0x000000b000009947 */ /* 0x002fea0003800000 */
.L_x_26:
[----:B------:R-:W-:Y:S01]  /*1970*/  ULEA UR4, UR8, UR42, 0x9 ;  /* 0x0000002a08047291 */ /* 0x000fe2000f8e483f */
[----:B------:R-:W-:Y:S01]  /*1980*/  WARPGROUP.ARRIVE ;  /* 0x00000000000079c5 */ /* 0x000fe20000000000 */
[----:B------:R-:W-:Y:S01]  /*1990*/  ULEA UR6, UR8, UR9, 0x8 ;  /* 0x0000000908067291 */ /* 0x000fe2000f8e403f */
[----:B------:R-:W-:Y:S01]  /*19a0*/  UMOV UR5, 0xc0000010 ;  /* 0xc000001000057882 */ /* 0x000fe20000000000 */
[----:B------:R-:W-:-:S07]  /*19b0*/  UMOV UR7, 0xc0000010 ;  /* 0xc000001000077882 */ /* 0x000fce0000000000 */
[----:B------:R-:W-:Y:S01]  /*19c0*/  HGMMA.64x128x16.F32.BF16 R88, gdesc[UR4], R88, gsb0 ;  /* 0x01e00000045879f0 */ /* 0x000fe20008001858 */
[----:B------:R-:W-:Y:S01]  /*19d0*/  UIADD3 UR4, UR4, 0x100, URZ ;  /* 0x0000010004047890 */ /* 0x000fe2000fffe03f */
[----:B------:R-:W-:Y:S01]  /*19e0*/  UMOV UR5, 0xc0000010 ;  /* 0xc000001000057882 */ /* 0x000fe20000000000 */
[----:B------:R-:W-:Y:S02]  /*19f0*/  WARPGROUP.DEPBAR.LE gsb0, 0x0 ;  /* 0x00008000000079c5 */ /* 0x000fe40000010000 */
[----:B------:R-:W-:-:S07]  /*1a00*/  WARPGROUP.ARRIVE ;  /* 0x00000000000079c5 */ /* 0x000fce0000000000 */
[----:B------:R-:W-:Y:S03]  /*1a10*/  HGMMA.64x128x16.F32.BF16 R24, gdesc[UR4], R24, gsb0 ;  /* 0x01e00000041879f0 */ /* 0x000fe60008001818 */
[----:B------:R-:W-:Y:S02]  /*1a20*/  WARPGROUP.DEPBAR.LE gsb0, 0x0 ;  /* 0x00008000000079c5 */ /* 0x000fe40000010000 */
[----:B------:R-:W-:Y:S05]  /*1a30*/  @!P0 BRA `(.L_x_28) ;  /* 0x0000000000048947 */ /* 0x000fea0003800000 */
[----:B------:R-:W-:Y:S01]  /*1a40*/  BPT.TRAP 0x1 ;  /* 0x000000040000795c */ /* 0x000fe20000300000 */
.L_x_28:
[----:B------:R-:W-:-:S13]  /*1a50*/  ISETP.NE.AND P1, PT, R22, RZ, PT ;  /* 0x000000ff1600720c */ /* 0x000fda0003f25270 */
[----:B01----:R-:W-:-:S05]  /*1a60*/  @P1 LEA R5, R4, UR41, 0x3 ;  /* 0x0000002904051c11 */ /* 0x003fca000f8e18ff */
[----:B------:R-:W-:-:S05]  /*1a70*/  @P1 VIADD R5, R5, 0x90 ;  /* 0x0000009005051836 */ /* 0x000fca0000000000 */
[----:B------:R-:W-:-:S04]  /*1a80*/  @P1 PRMT R5, R152, 0x654, R5 ;  /* 0x0000065498051816 */ /* 0x000fc80000000005 */
[----:B------:R0:W-:Y:S01]  /*1a90*/  @P1 SYNCS.ARRIVE.TRANS64.RED.A1T0 RZ, [R5+URZ], RZ ;  /* 0x000000ff05ff19a7 */ /* 0x0001e2000810043f */
[----:B------:R-:W-:-:S13]  /*1aa0*/  ISETP.GT.U32.AND P1, PT, R19, 0x1, PT ;  /* 0x000000011300780c */ /* 0x000fda0003f24070 */
[----:B0-----:R-:W-:Y:S05]  /*1ab0*/  @P1 BRA `(.L_x_29) ;  /* 0x0000000000041947 */ /* 0x001fea0003800000 */
[----:B------:R-:W-:Y:S01]  /*1ac0*/  BPT.TRAP 0x1 ;  /* 0x000000040000795c */ /* 0x000fe20000300000 */
.L_x_29:
[----:B------:R-:W-:Y:S01]  /*1ad0*/  UIADD3 UR8, UR8, 0x1, URZ ;  /* 0x0000000108087890 */ /* 0x000fe2000fffe03f */
[C---:B------:R-:W-:Y:S01]  /*1ae0*/  ISETP.GT.AND P2, PT, R3.reuse, 0x1, PT ;  /* 0x000000010300780c */ /* 0x040fe20003f44270 */
[----:B------:R-:W-:Y:S02]  /*1af0*/  VIADD R4, R4, 0x1 ;  /* 0x0000000104047836 */ /* 0x000fe40000000000 */
[----:B------:R-:W-:Y:S01]  /*1b00*/  UISETP.NE.AND UP0, UPT, UR8, 0x12, UPT ;  /* 0x000000120800788c */ /* 0x000fe2000bf05270 */
[----:B------:R-:W-:Y:S02]  /*1b10*/  VIADD R3, R3, 0xffffffff ;  /* 0xffffffff03037836 */ /* 0x000fe40000000000 */
[C---:B------:R-:W-:Y:S01]  /*1b20*/  ISETP.NE.AND P1, PT, R4.reuse, 0x12, PT ;  /* 0x000000120400780c */ /* 0x040fe20003f25270 */
[----:B------:R-:W-:Y:S02]  /*1b30*/  USEL UR4, URZ, 0x1, UP0 ;  /* 0x000000013f047887 */ /* 0x000fe40008000000 */
[----:B------:R-:W-:Y:S01]  /*1b40*/  USEL UR8, UR8, URZ, UP0 ;  /* 0x0000003f08087287 */ /* 0x000fe20008000000 */
[----:B------:R-:W-:-:S03]  /*1b50*/  SEL R4, R4, RZ, P1 ;  /* 0x000000ff04047207 */ /* 0x000fc60000800000 */
[----:B------:R-:W-:Y:S01]  /*1b60*/  LOP3.LUT R7, R7, UR4, RZ, 0x3c, !PT ;  /* 0x0000000407077c12 */ /* 0x000fe2000f8e3cff */
[----:B------:R-:W-:Y:S07]  /*1b70*/  @P2 BRA `(.L_x_30) ;  /* 0xfffffffc00542947 */ /* 0x000fee000383ffff */
.L_x_23:
[----:B------:R-:W3:Y:S02]  /*1b80*/  LDC R3, c[0x0][0x28c] ;  /* 0x0000a300ff037b82 */ /* 0x000ee40000000800 */
[----:B---3--:R-:W-:-:S13]  /*1b90*/  ISETP.GE.AND P1, PT, R3, 0x1, PT ;  /* 0x000000010300780c */ /* 0x008fda0003f26270 */
[----:B------:R-:W-:Y:S05]  /*1ba0*/  @!P1 BRA `(.L_x_31) ;  /* 0x0000000000389947 */ /* 0x000fea0003800000 */
[----:B------:R-:W-:Y:S05]  /*1bb0*/  @!P0 BRA `(.L_x_32) ;  /* 0x0000000000048947 */ /* 0x000fea0003800000 */
[----:B------:R-:W-:Y:S01]  /*1bc0*/  BPT.TRAP 0x1 ;  /* 0x000000040000795c */ /* 0x000fe20000300000 */
.L_x_32:
[----:B------:R-:W-:-:S13]  /*1bd0*/  ISETP.NE.AND P0, PT, R22, RZ, PT ;  /* 0x000000ff1600720c */ /* 0x000fda0003f05270 */
[----:B------:R-:W-:-:S04]  /*1be0*/  @P0 VIADD R0, R0, UR39 ;  /* 0x0000002700000c36 */ /* 0x000fc80008000000 */
[----:B01----:R-:W-:-:S05]  /*1bf0*/  @P0 IMAD.WIDE.U32 R4, R0, 0x38e38e39, RZ ;  /* 0x38e38e3900040825 */ /* 0x003fca00078e00ff */
[----:B------:R-:W-:-:S05]  /*1c00*/  @P0 SHF.R.U32.HI R5, RZ, 0x2, R5 ;  /* 0x00000002ff050819 */ /* 0x000fca0000011605 */
[----:B------:R-:W-:-:S05]  /*1c10*/  @P0 IMAD R0, R5, -0x12, R0 ;  /* 0xffffffee05000824 */ /* 0x000fca00078e0200 */
[----:B------:R-:W-:-:S05]  /*1c20*/  @P0 LEA R0, R0, UR41, 0x3 ;  /* 0x0000002900000c11 */ /* 0x000fca000f8e18ff */
[----:B------:R-:W-:-:S05]  /*1c30*/  @P0 VIADD R3, R0, 0x90 ;  /* 0x0000009000030836 */ /* 0x000fca0000000000 */
[----:B------:R-:W-:-:S04]  /*1c40*/  @P0 PRMT R3, R152, 0x654, R3 ;  /* 0x0000065498030816 */ /* 0x000fc80000000003 */
[----:B------:R3:W-:Y:S01]  /*1c50*/  @P0 SYNCS.ARRIVE.TRANS64.RED.A1T0 RZ, [R3+URZ], RZ ;  /* 0x000000ff03ff09a7 */ /* 0x0007e2000810043f */
[----:B------:R-:W-:-:S13]  /*1c60*/  ISETP.GT.U32.AND P0, PT, R19, 0x1, PT ;  /* 0x000000011300780c */ /* 0x000fda0003f04070 */
[----:B---3--:R-:W-:Y:S05]  /*1c70*/  @P0 BRA `(.L_x_31) ;  /* 0x0000000000040947 */ /* 0x008fea0003800000 */
[----:B------:R-:W-:Y:S01]  /*1c80*/  BPT.TRAP 0x1 ;  /* 0x000000040000795c */ /* 0x000fe20000300000 */
.L_x_31:
[----:B------:R-:W3:Y:S01]  /*1c90*/  LDC R6, c[0x0][0x288] ;  /* 0x0000a200ff067b82 */ /* 0x000ee20000000800 */
[--C-:B------:R-:W-:Y:S01]  /*1ca0*/  SHF.R.U32.HI R0, RZ, 0x2, R18.reuse ;  /* 0x00000002ff007819 */ /* 0x100fe20000011612 */
[----:B------:R-:W-:Y:S01]  /*1cb0*/  IMAD.SHL.U32 R13, R154, 0x80, RZ ;  /* 0x000000809a0d7824 */ /* 0x000fe200078e00ff */
[----:B01----:R-:W-:Y:S01]  /*1cc0*/  SHF.R.U32.HI R5, RZ, 0x7, R18 ;  /* 0x00000007ff057819 */ /* 0x003fe20000011612 */
[----:B------:R-:W-:Y:S01]  /*1cd0*/  UIADD3 UR39, UR40, UR39, URZ ;  /* 0x0000002728277290 */ /* 0x000fe2000fffe03f */
[----:B------:R-:W-:Y:S01]  /*1ce0*/  LOP3.LUT R4, R18, 0x60, RZ, 0xc0, !PT ;  /* 0x0000006012047812 */ /* 0x000fe200078ec0ff */
[----:B------:R-:W-:Y:S01]  /*1cf0*/  ULDC UR7, c[0x0][0x284] ;  /* 0x0000a10000077ab9 */ /* 0x000fe20000000800 */
[----:B------:R-:W-:Y:S01]  /*1d00*/  LOP3.LUT R3, R0, 0x7, RZ, 0xc0, !PT ;  /* 0x0000000700037812 */ /* 0x000fe200078ec0ff */
[----:B------:R-:W-:Y:S01]  /*1d10*/  UISETP.GT.U32.AND UP0, UPT, UR39, 0x11, UPT ;  /* 0x000000112700788c */ /* 0x000fe2000bf04070 */
[----:B------:R-:W-:Y:S01]  /*1d20*/  LOP3.LUT R0, R5, 0x1, RZ, 0xc0, !PT ;  /* 0x0000000105007812 */ /* 0x000fe200078ec0ff */
[----:B------:R-:W-:Y:S01]  /*1d30*/  UISETP.GE.U32.AND UP1, UPT, UR40, 0x12, UPT ;  /* 0x000000122800788c */ /* 0x000fe2000bf26070 */
[----:B------:R-:W-:Y:S01]  /*1d40*/  SHF.R.U32.HI R10, RZ, 0x1, R4 ;  /* 0x00000001ff0a7819 */ /* 0x000fe20000011604 */
[----:B------:R-:W-:Y:S01]  /*1d50*/  UISETP.LT.U32.AND UP0, UPT, UR40, 0x12, UP0 ;  /* 0x000000122800788c */ /* 0x000fe20008701070 */
[----:B------:R-:W-:Y:S01]  /*1d60*/  LOP3.LUT R4, R18, 0x3, RZ, 0xc0, !PT ;  /* 0x0000000312047812 */ /* 0x000fe200078ec0ff */
[----:B------:R-:W-:Y:S01]  /*1d70*/  IMAD.SHL.U32 R8, R0, 0x40, RZ ;  /* 0x0000004000087824 */ /* 0x000fe200078e00ff */
[----:B------:R-:W-:Y:S01]  /*1d80*/  IADD3 R5, RZ, -R10, -R3 ;  /* 0x8000000aff057210 */ /* 0x000fe20007ffe803 */
[----:B------:R-:W-:Y:S01]  /*1d90*/  ULDC.64 UR8, c[0x0][0x5d0] ;  /* 0x0001740000087ab9 */ /* 0x000fe20000000a00 */
[----:B------:R-:W-:Y:S01]  /*1da0*/  SHF.R.S32.HI R21, RZ, 0x1f, R23 ;  /* 0x0000001fff157819 */ /* 0x000fe20000011417 */
[----:B------:R-:W-:Y:S01]  /*1db0*/  UIMAD.WIDE.U32 UR4, UR39, 0x38e38e39, URZ ;  /* 0x38e38e39270478a5 */ /* 0x000fe2000f8e003f */
[----:B--2---:R-:W-:Y:S01]  /*1dc0*/  LOP3.LUT R157, R8, 0x40, R3, 0xe2, !PT ;  /* 0x00000040089d7812 */ /* 0x004fe200078ee203 */
[----:B------:R-:W-:Y:S01]  /*1dd0*/  IMAD R3, R0, -0x40, R5 ;  /* 0xffffffc000037824 */ /* 0x000fe200078e0205 */
[----:B------:R-:W-:Y:S01]  /*1de0*/  USEL UR6, URZ, 0x1, !UP0 ;  /* 0x000000013f067887 */ /* 0x000fe2000c000000 */
[----:B------:R-:W-:Y:S01]  /*1df0*/  IMAD.SHL.U32 R0, R153, 0x100, RZ ;  /* 0x0000010099007824 */ /* 0x000fe200078e00ff */
[----:B------:R-:W-:Y:S01]  /*1e00*/  USHF.R.U32.HI UR4, URZ, 0x2, UR5 ;  /* 0x000000023f047899 */ /* 0x000fe20008011605 */
[----:B---3--:R-:W-:Y:S01]  /*1e10*/  IMAD R12, R4, -0x2, R6 ;  /* 0xfffffffe040c7824 */ /* 0x008fe200078e0206 */
[----:B------:R-:W-:Y:S01]  /*1e20*/  ISETP.GE.AND P0, PT, R13, R6, PT ;  /* 0x000000060d00720c */ /* 0x000fe20003f06270 */
[----:B------:R-:W-:Y:S01]  /*1e30*/  IMAD.SHL.U32 R6, R18, 0x2, RZ ;  /* 0x0000000212067824 */ /* 0x000fe200078e00ff */
[----:B------:R-:W-:Y:S01]  /*1e40*/  ULOP3.LUT UR38, UR38, UR6, URZ, 0x3c, !UPT ;  /* 0x0000000626267292 */ /* 0x000fe2000f8e3c3f */
[----:B------:R-:W-:Y:S01]  /*1e50*/  IMAD R4, R21, UR8, RZ ;  /* 0x0000000815047c24 */ /* 0x000fe2000f8e02ff */
[C---:B------:R-:W-:Y:S01]  /*1e60*/  ISETP.GE.OR P0, PT, R0.reuse, UR7, P0 ;  /* 0x0000000700007c0c */ /* 0x040fe20008706670 */
[----:B------:R-:W-:Y:S01]  /*1e70*/  IMAD.WIDE R8, R153, 0x100, RZ ;  /* 0x0000010099087825 */ /* 0x000fe200078e02ff */
[----:B------:R-:W-:Y:S01]  /*1e80*/  LOP3.LUT R6, R13, 0x6, R6, 0xf8, !PT ;  /* 0x000000060d067812 */ /* 0x000fe200078ef806 */
[----:B------:R-:W-:Y:S01]  /*1e90*/  UIMAD UR39, UR4, -0x12, UR39 ;  /* 0xffffffee042778a4 */ /* 0x000fe2000f8e0227 */
[----:B------:R-:W-:Y:S01]  /*1ea0*/  IADD3 R3, -R0, UR7, R3 ;  /* 0x0000000700037c10 */ /* 0x000fe2000fffe103 */
[----:B------:R-:W-:Y:S01]  /*1eb0*/  IMAD R11, R23, UR9, R4 ;  /* 0x00000009170b7c24 */ /* 0x000fe2000f8e0204 */
[----:B------:R-:W-:Y:S01]  /*1ec0*/  SHF.R.S32.HI R7, RZ, 0x1f, R6 ;  /* 0x0000001fff077819 */ /* 0x000fe20000011406 */
[----:B------:R-:W-:Y:S01]  /*1ed0*/  @UP1 ULOP3.LUT UR38, UR38, 0x1, UR4, 0x78, !UPT ;  /* 0x0000000126261892 */ /* 0x000fe2000f8e7804 */
[----:B------:R-:W-:Y:S01]  /*1ee0*/  LOP3.LUT R157, R8, R157, R10, 0xfe, !PT ;  /* 0x0000009d089d7212 */ /* 0x000fe200078efe0a */
[----:B------:R-:W-:-:S02]  /*1ef0*/  IMAD.IADD R0, R12, 0x1, -R13 ;  /* 0x000000010c007824 */ /* 0x000fc400078e0a0d */
[----:B------:R-:W-:-:S04]  /*1f00*/  IMAD.WIDE.U32 R4, R23, UR8, R6 ;  /* 0x0000000817047c25 */ /* 0x000fc8000f8e0006 */
[----:B------:R-:W-:Y:S02]  /*1f10*/  IMAD.IADD R11, R5, 0x1, R11 ;  /* 0x00000001050b7824 */ /* 0x000fe400078e020b */
[----:B------:R-:W-:Y:S02]  /*1f20*/  IMAD.MOV.U32 R153, RZ, RZ, -0x1 ;  /* 0xffffffffff997424 */ /* 0x000fe400078e00ff */
[----:B------:R-:W-:Y:S01]  /*1f30*/  IMAD.MOV.U32 R10, RZ, RZ, R4 ;  /* 0x000000ffff0a7224 */ /* 0x000fe200078e0004 */
[----:B------:R-:W-:Y:S06]  /*1f40*/  @P0 BRA `(.L_x_33) ;  /* 0x0000008400680947 */ /* 0x000fec0003800000 */
[----:B------:R-:W0:Y:S01]  /*1f50*/  LDC.64 R4, c[0x0][0x5c8] ;  /* 0x00017200ff047b82 */ /* 0x000e220000000a00 */
[----:B-----5:R-:W-:Y:S01]  /*1f60*/  FSETP.NEU.AND P0, PT, R156, RZ, PT ;  /* 0x000000ff9c00720b */ /* 0x020fe20003f0d000 */
[----:B------:R-:W-:Y:S01]  /*1f70*/  BSSY B0, `(.L_x_33) ;  /* 0x0000857000007945 */ /* 0x000fe20003800000 */
[----:B------:R-:W-:-:S04]  /*1f80*/  ISETP.GT.AND P3, PT, R3, RZ, PT ;  /* 0x000000ff0300720c */ /* 0x000fc80003f64270 */
[----:B------:R-:W-:Y:S01]  /*1f90*/  ISETP.GT.AND P1, PT, R0, RZ, P3 ;  /* 0x000000ff0000720c */ /* 0x000fe20001f24270 */
[-C--:B0-----:R-:W-:Y:S02]  /*1fa0*/  IMAD R12, R9, R4.reuse, RZ ;  /* 0x00000004090c7224 */ /* 0x081fe400078e02ff */
[----:B------:R-:W-:-:S04]  /*1fb0*/  IMAD.WIDE.U32 R168, R157, R4, R10 ;  /* 0x000000049da87225 */ /* 0x000fc800078e000a */
[----:B------:R-:W-:-:S04]  /*1fc0*/  IMAD R11, R157, R5, R12 ;  /* 0x000000059d0b7224 */ /* 0x000fc800078e020c */
[----:B------:R-:W-:Y:S01]  /*1fd0*/  IMAD.IADD R167, R169, 0x1, R11 ;  /* 0x00000001a9a77824 */ /* 0x000fe200078e020b */
[----:B------:R-:W-:Y:S06]  /*1fe0*/  @!P0 BRA `(.L_x_34) ;  /* 0x0000006000088947 */ /* 0x000fec0003800000 */
[----:B------:R-:W0:Y:S01]  /*1ff0*/  LDC.64 R12, c[0x0][0x5b8] ;  /* 0x00016e00ff0c7b82 */ /* 0x000e220000000a00 */
[----:B------:R-:W-:-:S07]  /*2000*/  ULDC.64 UR4, c[0x0][0x5c0] ;  /* 0x0001700000047ab9 */ /* 0x000fce0000000a00 */
[----:B------:R-:W1:Y:S08]  /*2010*/  LDC.64 R14, c[0x0][0x5b0] ;  /* 0x00016c00ff0e7b82 */ /* 0x000e700000000a00 */
[----:B------:R-:W2:Y:S01]  /*2020*/  LDC.64 R10, c[0x0][0x5a8] ;  /* 0x00016a00ff0a7b82 */ /* 0x000ea20000000a00 */
[----:B0-----:R-:W-:-:S04]  /*2030*/  IMAD R20, R21, R12, RZ ;  /* 0x0000000c15147224 */ /* 0x001fc800078e02ff */
[C---:B------:R-:W-:Y:S02]  /*2040*/  IMAD R13, R23.reuse, R13, R20 ;  /* 0x0000000d170d7224 */ /* 0x040fe400078e0214 */
[----:B------:R-:W-:-:S04]  /*2050*/  IMAD.WIDE.U32 R20, R23, R12, R6 ;  /* 0x0000000c17147225 */ /* 0x000fc800078e0006 */
[-C--:B-1----:R-:W-:Y:S02]  /*2060*/  IMAD R154, R9, R14.reuse, RZ ;  /* 0x0000000e099a7224 */ /* 0x082fe400078e02ff */
[----:B------:R-:W-:Y:S02]  /*2070*/  IMAD.IADD R159, R21, 0x1, R13 ;  /* 0x00000001159f7824 */ /* 0x000fe400078e020d */
[----:B------:R-:W-:Y:S02]  /*2080*/  IMAD.MOV.U32 R158, RZ, RZ, R20 ;  /* 0x000000ffff9e7224 */ /* 0x000fe400078e0014 */
[C---:B------:R-:W-:Y:S02]  /*2090*/  IMAD R169, R157.reuse, R15, R154 ;  /* 0x0000000f9da97224 */ /* 0x040fe400078e029a */
[----:B------:R-:W-:-:S04]  /*20a0*/  IMAD.WIDE.U32 R160, R157, R14, R158 ;  /* 0x0000000e9da07225 */ /* 0x000fc800078e009e */
[----:B------:R-:W-:Y:S01]  /*20b0*/  IMAD.IADD R154, R161, 0x1, R169 ;  /* 0x00000001a19a7824 */ /* 0x000fe200078e02a9 */
[----:B--2---:R-:W-:-:S04]  /*20c0*/  LEA R162, P0, R160, R10, 0x1 ;  /* 0x0000000aa0a27211 */ /* 0x004fc800078008ff */
[----:B------:R-:W-:-:S05]  /*20d0*/  LEA.HI.X R163, R160, R11, R154, 0x1, P0 ;  /* 0x0000000ba0a37211 */ /* 0x000fca00000f0c9a */
[----:B------:R-:W2:Y:S01]  /*20e0*/  @P1 LDG.E.LTC128B.U16 R154, desc[UR36][R162.64] ;  /* 0x00000024a29a1981 */ /* 0x000ea2000c1e1520 */
[----:B------:R-:W-:Y:S01]  /*20f0*/  IMAD.WIDE.U32 R164, R157, R14, R6 ;  /* 0x0000000e9da47225 */ /* 0x000fe200078e0006 */
[----:B------:R-:W-:Y:S01]  /*2100*/  ISETP.GT.AND P2, PT, R0, 0x1, P3 ;  /* 0x000000010000780c */ /* 0x000fe20001f44270 */
[----:B------:R-:W-:Y:S01]  /*2110*/  BSSY B1, `(.L_x_35) ;  /* 0x0000012000017945 */ /* 0x000fe20003800000 */
[----:B------:R-:W-:Y:S01]  /*2120*/  LEA R160, P0, R168, UR4, 0x1 ;  /* 0x00000004a8a07c11 */ /* 0x000fe2000f8008ff */
[----:B------:R-:W-:Y:S02]  /*2130*/  IMAD.IADD R165, R169, 0x1, R165 ;  /* 0x00000001a9a57824 */ /* 0x000fe400078e02a5 */
[----:B------:R-:W-:Y:S01]  /*2140*/  IMAD.WIDE.U32 R164, R23, R12, R164 ;  /* 0x0000000c17a47225 */ /* 0x000fe200078e00a4 */
[----:B--2---:R-:W-:-:S05]  /*2150*/  SHF.L.U32 R161, R154, 0x10, RZ ;  /* 0x000000109aa17819 */ /* 0x004fca00000006ff */
[----:B------:R-:W-:-:S04]  /*2160*/  FMUL R161, R161, R156 ;  /* 0x0000009ca1a17220 */ /* 0x000fc80000400000 */
[----:B------:R-:W-:Y:S01]  /*2170*/  FFMA R161, R88, R155, R161 ;  /* 0x0000009b58a17223 */ /* 0x000fe200000000a1 */
[----:B------:R-:W-:-:S04]  /*2180*/  IMAD.IADD R88, R13, 0x1, R165 ;  /* 0x000000010d587824 */ /* 0x000fc800078e02a5 */
[----:B------:R-:W-:Y:S02]  /*2190*/  F2FP.BF16.F32.PACK_AB R163, RZ, R161 ;  /* 0x000000a1ffa3723e */ /* 0x000fe400000010ff */
[----:B------:R-:W-:Y:S02]  /*21a0*/  LEA.HI.X R161, R168, UR5, R167, 0x1, P0 ;  /* 0x00000005a8a17c11 */ /* 0x000fe400080f0ca7 */
[----:B------:R-:W-:Y:S02]  /*21b0*/  PRMT R165, R163, 0x7610, R165 ;  /* 0x00007610a3a57816 */ /* 0x000fe400000000a5 */
[----:B------:R-:W-:-:S03]  /*21c0*/  LEA R162, P0, R164, R10, 0x1 ;  /* 0x0000000aa4a27211 */ /* 0x000fc600078008ff */
[----:B------:R0:W-:Y:S01]  /*21d0*/  @P1 STG.E.U16 desc[UR36][R160.64], R165 ;  /* 0x000000a5a0001986 */ /* 0x0001e2000c101524 */
[----:B------:R-:W-:Y:S01]  /*21e0*/  LEA.HI.X R163, R164, R11, R88, 0x1, P0 ;  /* 0x0000000ba4a37211 */ /* 0x000fe200000f0c58 */
[C---:B------:R-:W-:Y:S01]  /*21f0*/  IMAD.SHL.U32 R164, R14.reuse, 0x8, RZ ;  /* 0x000000080ea47824 */ /* 0x040fe200078e00ff */
[----:B0-----:R-:W-:Y:S01]  /*2200*/  SHF.L.U64.HI R165, R14, 0x3, R15 ;  /* 0x000000030ea57819 */ /* 0x001fe2000001020f */
[----:B------:R-:W-:Y:S06]  /*2210*/  @!P2 BRA `(.L_x_36) ;  /* 0x000000000004a947 */ /* 0x000fec0003800000 */
[----:B------:R0:W5:Y:S02]  /*2220*/  LDG.E.LTC128B.U16 R154, desc[UR36][R162.64+0x2] ;  /* 0x00000224a29a7981 */ /* 0x000164000c1e1520 */
.L_x_36:
[----:B------:R-:W-:Y:S05]  /*2230*/  BSYNC B1 ;  /* 0x0000000000017941 */ /* 0x000fea0003800000 */
.L_x_35:
[----:B-----5:R-:W-:Y:S01]  /*2240*/  IMAD.U32 R167, R154, 0x10000, RZ ;  /* 0x000100009aa77824 */ /* 0x020fe200078e00ff */
[----:B------:R-:W-:Y:S01]  /*2250*/  ISETP.GT.AND P0, PT, R3, 0x8, PT ;  /* 0x000000080300780c */ /* 0x000fe20003f04270 */
[----:B------:R-:W-:-:S04]  /*2260*/  IMAD.WIDE.U32 R172, R157, R14, R164 ;  /* 0x0000000e9dac7225 */ /* 0x000fc800078e00a4 */
[----:B------:R-:W-:Y:S01]  /*2270*/  FMUL R88, R167, R156 ;  /* 0x0000009ca7587220 */ /* 0x000fe20000400000 */
[----:B------:R-:W-:Y:S01]  /*2280*/  ISETP.GT.AND P1, PT, R0, RZ, P0 ;  /* 0x000000ff0000720c */ /* 0x000fe20000724270 */
[----:B------:R-:W-:Y:S01]  /*2290*/  IMAD.IADD R171, R169, 0x1, R173 ;  /* 0x00000001a9ab7824 */ /* 0x000fe200078e02ad */
[----:B------:R-:W-:Y:S01]  /*22a0*/  IADD3 R167, P4, R20, R172, RZ ;  /* 0x000000ac14a77210 */ /* 0x000fe20007f9e0ff */
[----:B------:R-:W-:-:S04]  /*22b0*/  FFMA R89, R89, R155, R88 ;  /* 0x0000009b59597223 */ /* 0x000fc80000000058 */
[----:B------:R-:W-:Y:S01]  /*22c0*/  IMAD.X R168, R171, 0x1, R159, P4 ;  /* 0x00000001aba87824 */ /* 0x000fe200020e069f */
[C---:B------:R-:W-:Y:S02]  /*22d0*/  LEA R88, P4, R167.reuse, R10, 0x1 ;  /* 0x0000000aa7587211 */ /* 0x040fe400078808ff */
[----:B------:R-:W-:Y:S02]  /*22e0*/  F2FP.BF16.F32.PACK_AB R169, RZ, R89 ;  /* 0x00000059ffa9723e */ /* 0x000fe400000010ff */
[--C-:B------:R-:W-:Y:S02]  /*22f0*/  LEA.HI.X R89, R167, R11, R168.reuse, 0x1, P4 ;  /* 0x0000000ba7597211 */ /* 0x100fe400020f0ca8 */
[----:B------:R-:W-:-:S05]  /*2300*/  PRMT R168, R169, 0x7610, R168 ;  /* 0x00007610a9a87816 */ /* 0x000fca00000000a8 */
[----:B------:R1:W-:Y:S04]  /*2310*/  @P2 STG.E.U16 desc[UR36][R160.64+0x2], R168 ;  /* 0x000002a8a0002986 */ /* 0x0003e8000c101524 */
[----:B------:R2:W3:Y:S01]  /*2320*/  @P1 LDG.E.LTC128B.U16 R154, desc[UR36][R88.64] ;  /* 0x00000024589a1981 */ /* 0x0004e2000c1e1520 */
[----:B------:R-:W-:Y:S01]  /*2330*/  IMAD.SHL.U32 R167, R4, 0x10, RZ ;  /* 0x0000001004a77824 */ /* 0x000fe200078e00ff */
[----:B------:R-:W-:Y:S01]  /*2340*/  IADD3 R172, P2, R6, R172, RZ ;  /* 0x000000ac06ac7210 */ /* 0x000fe20007f5e0ff */
[----:B------:R-:W-:Y:S03]  /*2350*/  BSSY B1, `(.L_x_37) ;  /* 0x0000011000017945 */ /* 0x000fe60003800000 */
[----:B------:R-:W-:Y:S01]  /*2360*/  IADD3 R170, P4, R167, R160, RZ ;  /* 0x000000a0a7aa7210 */ /* 0x000fe20007f9e0ff */
[----:B------:R-:W-:Y:S01]  /*2370*/  IMAD.X R173, R7, 0x1, R171, P2 ;  /* 0x0000000107ad7824 */ /* 0x000fe200010e06ab */
[----:B------:R-:W-:Y:S01]  /*2380*/  ISETP.GT.AND P2, PT, R0, 0x1, P0 ;  /* 0x000000010000780c */ /* 0x000fe20000744270 */
[----:B------:R-:W-:-:S04]  /*2390*/  IMAD.WIDE.U32 R172, R23, R12, R172 ;  /* 0x0000000c17ac7225 */ /* 0x000fc800078e00ac */
[----:B-1----:R-:W-:Y:S01]  /*23a0*/  IMAD.IADD R168, R13, 0x1, R173 ;  /* 0x000000010da87824 */ /* 0x002fe200078e02ad */
[----:B--2---:R-:W-:-:S04]  /*23b0*/  LEA R88, P5, R172, R10, 0x1 ;  /* 0x0000000aac587211 */ /* 0x004fc800078a08ff */
[----:B------:R-:W-:Y:S01]  /*23c0*/  LEA.HI.X R89, R172, R11, R168, 0x1, P5 ;  /* 0x0000000bac597211 */ /* 0x000fe200028f0ca8 */
[----:B---3--:R-:W-:-:S04]  /*23d0*/  IMAD.U32 R169, R154, 0x10000, RZ ;  /* 0x000100009aa97824 */ /* 0x008fc800078e00ff */
[----:B------:R-:W-:-:S04]  /*23e0*/  FMUL R169, R169, R156 ;  /* 0x0000009ca9a97220 */ /* 0x000fc80000400000 */
[----:B------:R-:W-:Y:S01]  /*23f0*/  FFMA R90, R90, R155, R169 ;  /* 0x0000009b5a5a7223 */ /* 0x000fe200000000a9 */
[----:B------:R-:W-:-:S04]  /*2400*/  SHF.L.U64.HI R169, R4, 0x4, R5 ;  /* 0x0000000404a97819 */ /* 0x000fc80000010205 */
[----:B------:R-:W-:Y:S01]  /*2410*/  F2FP.BF16.F32.PACK_AB R90, RZ, R90 ;  /* 0x0000005aff5a723e */ /* 0x000fe200000010ff */
[----:B------:R-:W-:-:S05]  /*2420*/  IMAD.X R171, R169, 0x1, R161, P4 ;  /* 0x00000001a9ab7824 */ /* 0x000fca00020e06a1 */
[----:B------:R1:W-:Y:S01]  /*2430*/  @P1 STG.E.U16 desc[UR36][R170.64], R90 ;  /* 0x0000005aaa001986 */ /* 0x0003e2000c101524 */
[----:B------:R-:W-:Y:S05]  /*2440*/  @!P2 BRA `(.L_x_38) ;  /* 0x000000000004a947 */ /* 0x000fea0003800000 */
[----:B------:R2:W5:Y:S02]  /*2450*/  LDG.E.LTC128B.U16 R154, desc[UR36][R88.64+0x2] ;  /* 0x00000224589a7981 */ /* 0x000564000c1e1520 */
.L_x_38:
[----:B------:R-:W-:Y:S05]  /*2460*/  BSYNC B1 ;  /* 0x0000000000017941 */ /* 0x000fea0003800000 */
.L_x_37:
[----:B-----5:R-:W-:Y:S01]  /*2470*/  IMAD.U32 R173, R154, 0x10000, RZ ;  /* 0x000100009aad7824 */ /* 0x020fe200078e00ff */
[----:B------:R-:W-:Y:S01]  /*2480*/  ISETP.GT.AND P1, PT, R0, 0x8, P3 ;  /* 0x000000080000780c */ /* 0x000fe20001f24270 */
[----:B------:R-:W-:Y:S02]  /*2490*/  BSSY B1, `(.L_x_39) ;  /* 0x000000a000017945 */ /* 0x000fe40003800000 */
[----:B-1----:R-:W-:-:S04]  /*24a0*/  FMUL R90, R173, R156 ;  /* 0x0000009cad5a7220 */ /* 0x002fc80000400000 */
[----:B------:R-:W-:Y:S01]  /*24b0*/  FFMA R90, R91, R155, R90 ;  /* 0x0000009b5b5a7223 */ /* 0x000fe2000000005a */
[----:B------:R-:W-:-:S04]  /*24c0*/  @P2 IMAD.MOV.U32 R91, RZ, RZ, R171 ;  /* 0x000000ffff5b2224 */ /* 0x000fc800078e00ab */
[----:B------:R-:W-:-:S04]  /*24d0*/  F2FP.BF16.F32.PACK_AB R90, RZ, R90 ;  /* 0x0000005aff5a723e */ /* 0x000fc800000010ff */
[----:B------:R-:W-:Y:S01]  /*24e0*/  PRMT R168, R90, 0x7610, R168 ;  /* 0x000076105aa87816 */ /* 0x000fe200000000a8 */
[----:B------:R-:W-:-:S05]  /*24f0*/  @P2 IMAD.MOV.U32 R90, RZ, RZ, R170 ;  /* 0x000000ffff5a2224 */ /* 0x000fca00078e00aa */
[----:B------:R1:W-:Y:S01]  /*2500*/  @P2 STG.E.U16 desc[UR36][R90.64+0x2], R168 ;  /* 0x000002a85a002986 */ /* 0x0003e2000c101524 */
[----:B------:R-:W-:Y:S05]  /*2510*/  @!P1 BRA `(.L_x_40) ;  /* 0x0000000000049947 */ /* 0x000fea0003800000 */
[----:B------:R3:W5:Y:S02]  /*2520*/  LDG.E.LTC128B.U16 R154, desc[UR36][R162.64+0x10] ;  /* 0x00001024a29a7981 */ /* 0x000764000c1e1520 */
.L_x_40:
[----:B------:R-:W-:Y:S05]  /*2530*/  BSYNC B1 ;  /* 0x0000000000017941 */ /* 0x000fea0003800000 */
.L_x_39:
[----:B-1---5:R-:W-:Y:S01]  /*2540*/  IMAD.U32 R91, R154, 0x10000, RZ ;  /* 0x000100009a5b7824 */ /* 0x022fe200078e00ff */
[----:B------:R-:W-:Y:S01]  /*2550*/  ISETP.GT.AND P2, PT, R0, 0x9, P3 ;  /* 0x000000090000780c */ /* 0x000fe20001f44270 */
[----:B------:R-:W-:Y:S01]  /*2560*/  @P1 IMAD.MOV.U32 R90, RZ, RZ, R160 ;  /* 0x000000ffff5a1224 */ /* 0x000fe200078e00a0 */
[----:B------:R-:W-:Y:S01]  /*2570*/  BSSY B1, `(.L_x_41) ;  /* 0x0000009000017945 */ /* 0x000fe20003800000 */
[----:B------:R-:W-:-:S04]  /*2580*/  FMUL R91, R91, R156 ;  /* 0x0000009c5b5b7220 */ /* 0x000fc80000400000 */
[----:B------:R-:W-:-:S05]  /*2590*/  FFMA R91, R92, R155, R91 ;  /* 0x0000009b5c5b7223 */ /* 0x000fca000000005b */
[----:B------:R-:W-:-:S04]  /*25a0*/  F2FP.BF16.F32.PACK_AB R91, RZ, R91 ;  /* 0x0000005bff5b723e */ /* 0x000fc800000010ff */
[----:B------:R-:W-:Y:S01]  /*25b0*/  PRMT R92, R91, 0x7610, R92 ;  /* 0x000076105b5c7816 */ /* 0x000fe2000000005c */
[----:B------:R-:W-:-:S05]  /*25c0*/  @P1 IMAD.MOV.U32 R91, RZ, RZ, R161 ;  /* 0x000000ffff5b1224 */ /* 0x000fca00078e00a1 */
[----:B------:R1:W-:Y:S01]  /*25d0*/  @P1 STG.E.U16 desc[UR36][R90.64+0x10], R92 ;  /* 0x0000105c5a001986 */ /* 0x0003e2000c101524 */
[----:B------:R-:W-:Y:S05]  /*25e0*/  @!P2 BRA `(.L_x_42) ;  /* 0x000000000004a947 */ /* 0x000fea0003800000 */
[----:B------:R4:W5:Y:S02]  /*25f0*/  LDG.E.LTC128B.U16 R154, desc[UR36][R162.64+0x12] ;  /* 0x00001224a29a7981 */ /* 0x000964000c1e1520 */
.L_x_42:
[----:B------:R-:W-:Y:S05]  /*2600*/  BSYNC B1 ;  /* 0x0000000000017941 */ /* 0x000fea0003800000 */
.L_x_41:
[----:B-1---5:R-:W-:Y:S01]  /*2610*/  IMAD.U32 R91, R154, 0x10000, RZ ;  /* 0x000100009a5b7824 */ /* 0x022fe200078e00ff */
[----:B------:R-:W-:Y:S01]  /*2620*/  ISETP.GT.AND P1, PT, R0, 0x8, P0 ;  /* 0x000000080000780c */ /* 0x000fe20000724270 */
[----:B------:R-:W-:Y:S02]  /*2630*/  BSSY B1, `(.L_x_43) ;  /* 0x000000a000017945 */ /* 0x000fe40003800000 */
[----:B------:R-:W-:Y:S01]  /*2640*/  FMUL R90, R91, R156 ;  /* 0x0000009c5b5a7220 */ /* 0x000fe20000400000 */
[----:B------:R-:W-:-:S03]  /*2650*/  @P2 IMAD.MOV.U32 R91, RZ, RZ, R161 ;  /* 0x000000ffff5b2224 */ /* 0x000fc600078e00a1 */
[----:B------:R-:W-:-:S05]  /*2660*/  FFMA R90, R93, R155, R90 ;  /* 0x0000009b5d5a7223 */ /* 0x000fca000000005a */
[----:B------:R-:W-:-:S04]  /*2670*/  F2FP.BF16.F32.PACK_AB R90, RZ, R90 ;  /* 0x0000005aff5a723e */ /* 0x000fc800000010ff */
[----:B------:R-:W-:Y:S01]  /*2680*/  PRMT R92, R90, 0x7610, R92 ;  /* 0x000076105a5c7816 */ /* 0x000fe2000000005c */
[----:B------:R-:W-:-:S05]  /*2690*/  @P2 IMAD.MOV.U32 R90, RZ, RZ, R160 ;  /* 0x000000ffff5a2224 */ /* 0x000fca00078e00a0 */
[----:B------:R1:W-:Y:S01]  /*26a0*/  @P2 STG.E.U16 desc[UR36][R90.64+0x12], R92 ;  /* 0x0000125c5a002986 */ /* 0x0003e2000c101524 */
[----:B------:R-:W-:Y:S05]  /*26b0*/  @!P1 BRA `(.L_x_44) ;  /* 0x0000000000049947 */ /* 0x000fea0003800000 */
[----:B------:R0:W5:Y:S02]  /*26c0*/  LDG.E.LTC128B.U16 R154, desc[UR36][R88.64+0x10] ;  /* 0x00001024589a7981 */ /* 0x000164000c1e1520 */
.L_x_44:
[----:B------:R-:W-:Y:S05]  /*26d0*/  BSYNC B1 ;  /* 0x0000000000017941 */ /* 0x000fea0003800000 */
.L_x_43:
        /* <DEDUP_REMOVED lines=12> */
.L_x_46:
[----:B------:R-:W-:Y:S05]  /*27a0*/  BSYNC B1 ;  /* 0x0000000000017941 */ /* 0x000fea0003800000 */
.L_x_45:
[----:B-1---5:R-:W-:Y:S01]  /*27b0*/  SHF.L.U32 R91, R154, 0x10, RZ ;  /* 0x000000109a5b7819 */ /* 0x022fe200000006ff */
[----:B------:R-:W-:Y:S01]  /*27c0*/  BSSY B1, `(.L_x_47) ;  /* 0x000000b000017945 */ /* 0x000fe20003800000 */
[----:B------:R-:W-:-:S03]  /*27d0*/  ISETP.GT.AND P1, PT, R0, 0x10, P3 ;  /* 0x000000100000780c */ /* 0x000fc60001f24270 */
        /* <DEDUP_REMOVED lines=9> */
.L_x_48:
[----:B------:R-:W-:Y:S05]  /*2870*/  BSYNC B1 ;  /* 0x0000000000017941 */ /* 0x000fea0003800000 */
.L_x_47:
        /* <DEDUP_REMOVED lines=12> */
.L_x_50:
[----:B------:R-:W-:Y:S05]  /*2940*/  BSYNC B1 ;  /* 0x0000000000017941 */ /* 0x000fea0003800000 */
.L_x_49:
        /* <DEDUP_REMOVED lines=12> */
.L_x_52:
[----:B------:R-:W-:Y:S05]  /*2a10*/  BSYNC B1 ;  /* 0x0000000000017941 */ /* 0x000fea0003800000 */
.L_x_51:
        /* <DEDUP_REMOVED lines=12> */
.L_x_54:
[----:B------:R-:W-:Y:S05]  /*2ae0*/  BSYNC B1 ;  /* 0x0000000000017941 */ /* 0x000fea0003800000 */
.L_x_53:
        /* <DEDUP_REMOVED lines=12> */
.L_x_56:
[----:B------:R-:W-:Y:S05]  /*2bb0*/  BSYNC B1 ;  /* 0x0000000000017941 */ /* 0x000fea0003800000 */
.L_x_55:
        /* <DEDUP_REMOVED lines=12> */
.L_x_58:
[----:B------:R-:W-:Y:S05]  /*2c80*/  BSYNC B1 ;  /* 0x0000000000017941 */ /* 0x000fea0003800000 */
.L_x_57:
        /* <DEDUP_REMOVED lines=12> */
.L_x_60:
[----:B------:R-:W-:Y:S05]  /*2d50*/  BSYNC B1 ;  /* 0x0000000000017941 */ /* 0x000fea0003800000 */
.L_x_59:
        /* <DEDUP_REMOVED lines=12> */
.L_x_62:
[----:B------:R-:W-:Y:S05]  /*2e20*/  BSYNC B1 ;  /* 0x0000000000017941 */ /* 0x000fea0003800000 */
.L_x_61:
        /* <DEDUP_REMOVED lines=12> */
.L_x_64:
[----:B------:R-:W-:Y:S05]  /*2ef0*/  BSYNC B1 ;  /* 0x0000000000017941 */ /* 0x000fea0003800000 */
.L_x_63:
        /* <DEDUP_REMOVED lines=12> */
.L_x_66:
[----:B------:R-:W-:Y:S05]  /*2fc0*/  BSYNC B1 ;  /* 0x0000000000017941 */ /* 0x000fea0003800000 */
.L_x_65:
        /* <DEDUP_REMOVED lines=12> */
.L_x_68:
[----:B------:R-:W-:Y:S05]  /*3090*/  BSYNC B1 ;  /* 0x0000000000017941 */ /* 0x000fea0003800000 */
.L_x_67:
        /* <DEDUP_REMOVED lines=12> */
.L_x_70:
[----:B------:R-:W-:Y:S05]  /*3160*/  BSYNC B1 ;  /* 0x0000000000017941 */ /* 0x000fea0003800000 */
.L_x_69:
        /* <DEDUP_REMOVED lines=12> */
.L_x_72:
[----:B------:R-:W-:Y:S05]  /*3230*/  BSYNC B1 ;  /* 0x0000000000017941 */ /* 0x000fea0003800000 */
.L_x_71:
        /* <DEDUP_REMOVED lines=12> */
.L_x_74:
[----:B------:R-:W-:Y:S05]  /*3300*/  BSYNC B1 ;  /* 0x0000000000017941 */ /* 0x000fea0003800000 */
.L_x_73:
        /* <DEDUP_REMOVED lines=12> */
.L_x_76:
[----:B------:R-:W-:Y:S05]  /*33d0*/  BSYNC B1 ;  /* 0x0000000000017941 */ /* 0x000fea0003800000 */
.L_x_75:
[----:B-1---5:R-:W-:Y:S01]  /*33e0*/  IMAD.U32 R91, R154, 0x10000, RZ ;  /* 0x000100009a5b7824 */ /* 0x022fe200078e00ff */
[----:B------:R-:W-:Y:S01]  /*33f0*/  ISETP.GT.AND P2, PT, R0, 0x29, P0 ;  /* 0x000000290000780c */ /* 0x000fe20000744270 */
[----:B------:R-:W-:Y:S01]  /*3400*/  @P1 IMAD.MOV.U32 R90, RZ, RZ, R170 ;  /* 0x000000ffff5a1224 */ /* 0x000fe200078e00aa */
[----:B------:R-:W-:Y:S01]  /*3410*/  BSSY B1, `(.L_x_77) ;  /* 0x0000009000017945 */ /* 0x000fe20003800000 */
[----:B------:R-:W-:-:S04]  /*3420*/  FMUL R91, R91, R156 ;  /* 0x0000009c5b5b7220 */ /* 0x000fc80000400000 */
[----:B------:R-:W-:-:S05]  /*3430*/  FFMA R91, R110, R155, R91 ;  /* 0x0000009b6e5b7223 */ /* 0x000fca000000005b */
[----:B------:R-:W-:-:S04]  /*3440*/  F2FP.BF16.F32.PACK_AB R91, RZ, R91 ;  /* 0x0000005bff5b723e */ /* 0x000fc800000010ff */
[----:B------:R-:W-:Y:S02]  /*3450*/  PRMT R92, R91, 0x7610, R92 ;  /* 0x000076105b5c7816 */ /* 0x000fe4000000005c */
[----:B------:R-:W-:-:S05]  /*3460*/  @P1 MOV R91, R171 ;  /* 0x000000ab005b1202 */ /* 0x000fca0000000f00 */
[----:B------:R1:W-:Y:S01]  /*3470*/  @P1 STG.E.U16 desc[UR36][R90.64+0x50], R92 ;  /* 0x0000505c5a001986 */ /* 0x0003e2000c101524 */
[----:B------:R-:W-:Y:S05]  /*3480*/  @!P2 BRA `(.L_x_78) ;  /* 0x000000000004a947 */ /* 0x000fea0003800000 */
[----:B------:R0:W5:Y:S02]  /*3490*/  LDG.E.LTC128B.U16 R154, desc[UR36][R88.64+0x52] ;  /* 0x00005224589a7981 */ /* 0x000164000c1e1520 */
.L_x_78:
[----:B------:R-:W-:Y:S05]  /*34a0*/  BSYNC B1 ;  /* 0x0000000000017941 */ /* 0x000fea0003800000 */
.L_x_77:
        /* <DEDUP_REMOVED lines=12> */
.L_x_80:
[----:B------:R-:W-:Y:S05]  /*3570*/  BSYNC B1 ;  /* 0x0000000000017941 */ /* 0x000fea0003800000 */
.L_x_79:
        /* <DEDUP_REMOVED lines=12> */
.L_x_82:
[----:B------:R-:W-:Y:S05]  /*3640*/  BSYNC B1 ;  /* 0x0000000000017941 */ /* 0x000fea0003800000 */
.L_x_81:
        /* <DEDUP_REMOVED lines=12> */
.L_x_84:
[----:B------:R-:W-:Y:S05]  /*3710*/  BSYNC B1 ;  /* 0x0000000000017941 */ /* 0x000fea0003800000 */
.L_x_83:
        /* <DEDUP_REMOVED lines=12> */
.L_x_86:
[----:B------:R-:W-:Y:S05]  /*37e0*/  BSYNC B1 ;  /* 0x0000000000017941 */ /* 0x000fea0003800000 */
.L_x_85:
        /* <DEDUP_REMOVED lines=12> */
.L_x_88:
[----:B------:R-:W-:Y:S05]  /*38b0*/  BSYNC B1 ;  /* 0x0000000000017941 */ /* 0x000fea0003800000 */
.L_x_87:
        /* <DEDUP_REMOVED lines=12> */
.L_x_90:
[----:B------:R-:W-:Y:S05]  /*3980*/  BSYNC B1 ;  /* 0x0000000000017941 */ /* 0x000fea0003800000 */
.L_x_89:
        /* <DEDUP_REMOVED lines=12> */
.L_x_92:
[----:B------:R-:W-:Y:S05]  /*3a50*/  BSYNC B1 ;  /* 0x0000000000017941 */ /* 0x000fea0003800000 */
.L_x_91:
[----:B-1---5:R-:W-:Y:S01]  /*3a60*/  IMAD.U32 R91, R154, 0x10000, RZ ;  /* 0x000100009a5b7824 */ /* 0x022fe200078e00ff */
[----:B------:R-:W-:Y:S01]  /*3a70*/  @P1 MOV R90, R170 ;  /* 0x000000aa005a1202 */ /* 0x000fe20000000f00 */
[----:B------:R-:W-:Y:S01]  /*3a80*/  BSSY B1, `(.L_x_93) ;  /* 0x000000a000017945 */ /* 0x000fe20003800000 */
[----:B------:R-:W-:Y:S01]  /*3a90*/  ISETP.GT.AND P2, PT, R0, 0x39, P0 ;  /* 0x000000390000780c */ /* 0x000fe20000744270 */
        /* <DEDUP_REMOVED lines=8> */
.L_x_94:
[----:B------:R-:W-:Y:S05]  /*3b20*/  BSYNC B1 ;  /* 0x0000000000017941 */ /* 0x000fea0003800000 */
.L_x_93:
        /* <DEDUP_REMOVED lines=12> */
.L_x_96:
[----:B------:R-:W-:Y:S05]  /*3bf0*/  BSYNC B1 ;  /* 0x0000000000017941 */ /* 0x000fea0003800000 */
.L_x_95:
        /* <DEDUP_REMOVED lines=12> */
.L_x_98:
[----:B------:R-:W-:Y:S05]  /*3cc0*/  BSYNC B1 ;  /* 0x0000000000017941 */ /* 0x000fea0003800000 */
.L_x_97:
        /* <DEDUP_REMOVED lines=12> */
.L_x_100:
[----:B------:R-:W-:Y:S05]  /*3d90*/  BSYNC B1 ;  /* 0x0000000000017941 */ /* 0x000fea0003800000 */
.L_x_99:
        /* <DEDUP_REMOVED lines=12> */
.L_x_102:
[----:B------:R-:W-:Y:S05]  /*3e60*/  BSYNC B1 ;  /* 0x0000000000017941 */ /* 0x000fea0003800000 */
.L_x_101:
        /* <DEDUP_REMOVED lines=12> */
.L_x_104:
[----:B------:R-:W-:Y:S05]  /*3f30*/  BSYNC B1 ;  /* 0x0000000000017941 */ /* 0x000fea0003800000 */
.L_x_103:
        /* <DEDUP_REMOVED lines=12> */
.L_x_106:
[----:B------:R-:W-:Y:S05]  /*4000*/  BSYNC B1 ;  /* 0x0000000000017941 */ /* 0x000fea0003800000 */
.L_x_105:
        /* <DEDUP_REMOVED lines=12> */
.L_x_108:
[----:B------:R-:W-:Y:S05]  /*40d0*/  BSYNC B1 ;  /* 0x0000000000017941 */ /* 0x000fea0003800000 */
.L_x_107:
[----:B-1---5:R-:W-:Y:S01]  /*40e0*/  SHF.L.U32 R91, R154, 0x10, RZ ;  /* 0x000000109a5b7819 */ /* 0x022fe200000006ff */
[----:B------:R-:W-:Y:S01]  /*40f0*/  @P1 IMAD.MOV.U32 R90, RZ, RZ, R170 ;  /* 0x000000ffff5a1224 */ /* 0x000fe200078e00aa */
[----:B------:R-:W-:Y:S01]  /*4100*/  ISETP.GT.AND P2, PT, R0, 0x49, P0 ;  /* 0x000000490000780c */ /* 0x000fe20000744270 */
[----:B------:R-:W-:Y:S02]  /*4110*/  BSSY B1, `(.L_x_109) ;  /* 0x0000009000017945 */ /* 0x000fe40003800000 */
        /* <DEDUP_REMOVED lines=8> */
.L_x_110:
[----:B------:R-:W-:Y:S05]  /*41a0*/  BSYNC B1 ;  /* 0x0000000000017941 */ /* 0x000fea0003800000 */
.L_x_109:
        /* <DEDUP_REMOVED lines=12> */
.L_x_112:
[----:B------:R-:W-:Y:S05]  /*4270*/  BSYNC B1 ;  /* 0x0000000000017941 */ /* 0x000fea0003800000 */
.L_x_111:
        /* <DEDUP_REMOVED lines=12> */
.L_x_114:
[----:B------:R-:W-:Y:S05]  /*4340*/  BSYNC B1 ;  /* 0x0000000000017941 */ /* 0x000fea0003800000 */
.L_x_113:
        /* <DEDUP_REMOVED lines=12> */
.L_x_116:
[----:B------:R-:W-:Y:S05]  /*4410*/  BSYNC B1 ;  /* 0x0000000000017941 */ /* 0x000fea0003800000 */
.L_x_115:
        /* <DEDUP_REMOVED lines=12> */
.L_x_118:
[----:B------:R-:W-:Y:S05]  /*44e0*/  BSYNC B1 ;  /* 0x0000000000017941 */ /* 0x000fea0003800000 */
.L_x_117:
        /* <DEDUP_REMOVED lines=12> */
.L_x_120:
[----:B------:R-:W-:Y:S05]  /*45b0*/  BSYNC B1 ;  /* 0x0000000000017941 */ /* 0x000fea0003800000 */
.L_x_119:
        /* <DEDUP_REMOVED lines=12> */
.L_x_122:
[----:B------:R-:W-:Y:S05]  /*4680*/  BSYNC B1 ;  /* 0x0000000000017941 */ /* 0x000fea0003800000 */
.L_x_121:
[----:B-1---5:R-:W-:Y:S01]  /*4690*/  IMAD.U32 R91, R154, 0x10000, RZ ;  /* 0x000100009a5b7824 */ /* 0x022fe200078e00ff */
[----:B------:R-:W-:Y:S01]  /*46a0*/  ISETP.GT.AND P1, PT, R0, 0x58, P0 ;  /* 0x000000580000780c */ /* 0x000fe20000724270 */
[----:B------:R-:W-:Y:S02]  /*46b0*/  BSSY B1, `(.L_x_123) ;  /* 0x000000a000017945 */ /* 0x000fe40003800000 */
[----:B------:R-:W-:Y:S01]  /*46c0*/  FMUL R90, R91, R156 ;  /* 0x0000009c5b5a7220 */ /* 0x000fe20000400000 */
[----:B------:R-:W-:-:S03]  /*46d0*/  @P2 MOV R91, R161 ;  /* 0x000000a1005b2202 */ /* 0x000fc60000000f00 */
[----:B------:R-:W-:-:S05]  /*46e0*/  FFMA R90, R133, R155, R90 ;  /* 0x0000009b855a7223 */ /* 0x000fca000000005a */
[----:B------:R-:W-:-:S04]  /*46f0*/  F2FP.BF16.F32.PACK_AB R90, RZ, R90 ;  /* 0x0000005aff5a723e */ /* 0x000fc800000010ff */
[----:B------:R-:W-:Y:S01]  /*4700*/  PRMT R92, R90, 0x7610, R92 ;  /* 0x000076105a5c7816 */ /* 0x000fe2000000005c */
[----:B------:R-:W-:-:S05]  /*4710*/  @P2 IMAD.MOV.U32 R90, RZ, RZ, R160 ;  /* 0x000000ffff5a2224 */ /* 0x000fca00078e00a0 */
[----:B------:R1:W-:Y:S01]  /*4720*/  @P2 STG.E.U16 desc[UR36][R90.64+0xb2], R92 ;  /* 0x0000b25c5a002986 */ /* 0x0003e2000c101524 */
[----:B------:R-:W-:Y:S05]  /*4730*/  @!P1 BRA `(.L_x_124) ;  /* 0x0000000000049947 */ /* 0x000fea0003800000 */
[----:B------:R0:W5:Y:S02]  /*4740*/  LDG.E.LTC128B.U16 R154, desc[UR36][R88.64+0xb0] ;  /* 0x0000b024589a7981 */ /* 0x000164000c1e1520 */
.L_x_124:
[----:B------:R-:W-:Y:S05]  /*4750*/  BSYNC B1 ;  /* 0x0000000000017941 */ /* 0x000fea0003800000 */
.L_x_123:
        /* <DEDUP_REMOVED lines=12> */
.L_x_126:
[----:B------:R-:W-:Y:S05]  /*4820*/  BSYNC B1 ;  /* 0x0000000000017941 */ /* 0x000fea0003800000 */
.L_x_125:
        /* <DEDUP_REMOVED lines=12> */
.L_x_128:
[----:B------:R-:W-:Y:S05]  /*48f0*/  BSYNC B1 ;  /* 0x0000000000017941 */ /* 0x000fea0003800000 */
.L_x_127:
        /* <DEDUP_REMOVED lines=12> */
.L_x_130:
[----:B------:R-:W-:Y:S05]  /*49c0*/  BSYNC B1 ;  /* 0x0000000000017941 */ /* 0x000fea0003800000 */
.L_x_129:
        /* <DEDUP_REMOVED lines=12> */
.L_x_132:
[----:B------:R-:W-:Y:S05]  /*4a90*/  BSYNC B1 ;  /* 0x0000000000017941 */ /* 0x000fea0003800000 */
.L_x_131:
        /* <DEDUP_REMOVED lines=12> */
.L_x_134:
[----:B------:R-:W-:Y:S05]  /*4b60*/  BSYNC B1 ;  /* 0x0000000000017941 */ /* 0x000fea0003800000 */
.L_x_133:
        /* <DEDUP_REMOVED lines=12> */
.L_x_136:
[----:B------:R-:W-:Y:S05]  /*4c30*/  BSYNC B1 ;  /* 0x0000000000017941 */ /* 0x000fea0003800000 */
.L_x_135:
        /* <DEDUP_REMOVED lines=12> */
.L_x_138:
[----:B------:R-:W-:Y:S05]  /*4d00*/  BSYNC B1 ;  /* 0x0000000000017941 */ /* 0x000fea0003800000 */
.L_x_137:
[----:B-1---5:R-:W-:Y:S01]  /*4d10*/  IMAD.U32 R91, R154, 0x10000, RZ ;  /* 0x000100009a5b7824 */ /* 0x022fe200078e00ff */
[----:B------:R-:W-:Y:S01]  /*4d20*/  ISETP.GT.AND P1, PT, R0, 0x68, P0 ;  /* 0x000000680000780c */ /* 0x000fe20000724270 */
[----:B------:R-:W-:Y:S02]  /*4d30*/  BSSY B1, `(.L_x_139) ;  /* 0x000000a000017945 */ /* 0x000fe40003800000 */
[----:B------:R-:W-:Y:S01]  /*4d40*/  FMUL R90, R91, R156 ;  /* 0x0000009c5b5a7220 */ /* 0x000fe20000400000 */
[----:B------:R-:W-:-:S03]  /*4d50*/  @P2 IMAD.MOV.U32 R91, RZ, RZ, R161 ;  /* 0x000000ffff5b2224 */ /* 0x000fc600078e00a1 */
[----:B------:R-:W-:-:S05]  /*4d60*/  FFMA R90, R141, R155, R90 ;  /* 0x0000009b8d5a7223 */ /* 0x000fca000000005a */
[----:B------:R-:W-:-:S04]  /*4d70*/  F2FP.BF16.F32.PACK_AB R90, RZ, R90 ;  /* 0x0000005aff5a723e */ /* 0x000fc800000010ff */
[----:B------:R-:W-:Y:S02]  /*4d80*/  PRMT R92, R90, 0x7610, R92 ;  /* 0x000076105a5c7816 */ /* 0x000fe4000000005c */
[----:B------:R-:W-:-:S05]  /*4d90*/  @P2 MOV R90, R160 ;  /* 0x000000a0005a2202 */ /* 0x000fca0000000f00 */
[----:B------:R1:W-:Y:S01]  /*4da0*/  @P2 STG.E.U16 desc[UR36][R90.64+0xd2], R92 ;  /* 0x0000d25c5a002986 */ /* 0x0003e2000c101524 */
[----:B------:R-:W-:Y:S05]  /*4db0*/  @!P1 BRA `(.L_x_140) ;  /* 0x0000000000049947 */ /* 0x000fea0003800000 */
[----:B------:R0:W5:Y:S02]  /*4dc0*/  LDG.E.LTC128B.U16 R154, desc[UR36][R88.64+0xd0] ;  /* 0x0000d024589a7981 */ /* 0x000164000c1e1520 */
.L_x_140:
[----:B------:R-:W-:Y:S05]  /*4dd0*/  BSYNC B1 ;  /* 0x0000000000017941 */ /* 0x000fea0003800000 */
.L_x_139:
        /* <DEDUP_REMOVED lines=12> */
.L_x_142:
[----:B------:R-:W-:Y:S05]  /*4ea0*/  BSYNC B1 ;  /* 0x0000000000017941 */ /* 0x000fea0003800000 */
.L_x_141:
        /* <DEDUP_REMOVED lines=12> */
.L_x_144:
[----:B------:R-:W-:Y:S05]  /*4f70*/  BSYNC B1 ;  /* 0x0000000000017941 */ /* 0x000fea0003800000 */
.L_x_143:
        /* <DEDUP_REMOVED lines=12> */
.L_x_146:
[----:B------:R-:W-:Y:S05]  /*5040*/  BSYNC B1 ;  /* 0x0000000000017941 */ /* 0x000fea0003800000 */
.L_x_145:
        /* <DEDUP_REMOVED lines=12> */
.L_x_148:
[----:B------:R-:W-:Y:S05]  /*5110*/  BSYNC B1 ;  /* 0x0000000000017941 */ /* 0x000fea0003800000 */
.L_x_147:
        /* <DEDUP_REMOVED lines=12> */
.L_x_150:
[----:B------:R-:W-:Y:S05]  /*51e0*/  BSYNC B1 ;  /* 0x0000000000017941 */ /* 0x000fea0003800000 */
.L_x_149:
        /* <DEDUP_REMOVED lines=12> */
.L_x_152:
[----:B------:R-:W-:Y:S05]  /*52b0*/  BSYNC B1 ;  /* 0x0000000000017941 */ /* 0x000fea0003800000 */
.L_x_151:
        /* <DEDUP_REMOVED lines=12> */
.L_x_154:
[----:B------:R-:W-:Y:S05]  /*5380*/  BSYNC B1 ;  /* 0x0000000000017941 */ /* 0x000fea0003800000 */
.L_x_153:
        /* <DEDUP_REMOVED lines=12> */
.L_x_156:
[----:B------:R-:W-:Y:S05]  /*5450*/  BSYNC B1 ;  /* 0x0000000000017941 */ /* 0x000fea0003800000 */
.L_x_155:
[----:B-1---5:R-:W-:Y:S01]  /*5460*/  IMAD.U32 R91, R154, 0x10000, RZ ;  /* 0x000100009a5b7824 */ /* 0x022fe200078e00ff */
[----:B------:R-:W-:Y:S01]  /*5470*/  ISETP.GT.AND P1, PT, R0, 0x79, P0 ;  /* 0x000000790000780c */ /* 0x000fe20000724270 */
[----:B------:R-:W-:Y:S01]  /*5480*/  @P2 IMAD.MOV.U32 R8, RZ, RZ, R170 ;  /* 0x000000ffff082224 */ /* 0x000fe200078e00aa */
[----:B------:R-:W-:Y:S01]  /*5490*/  IADD3 R157, P0, R157, 0x80, RZ ;  /* 0x000000809d9d7810 */ /* 0x000fe20007f1e0ff */
[----:B------:R-:W-:Y:S01]  /*54a0*/  FMUL R91, R91, R156 ;  /* 0x0000009c5b5b7220 */ /* 0x000fe20000400000 */
[----:B------:R-:W-:Y:S03]  /*54b0*/  BSSY B1, `(.L_x_157) ;  /* 0x0000009000017945 */ /* 0x000fe60003800000 */
[----:B------:R-:W-:-:S05]  /*54c0*/  FFMA R91, R150, R155, R91 ;  /* 0x0000009b965b7223 */ /* 0x000fca000000005b */
[----:B------:R-:W-:-:S04]  /*54d0*/  F2FP.BF16.F32.PACK_AB R91, RZ, R91 ;  /* 0x0000005bff5b723e */ /* 0x000fc800000010ff */
[----:B------:R-:W-:Y:S01]  /*54e0*/  PRMT R90, R91, 0x7610, R90 ;  /* 0x000076105b5a7816 */ /* 0x000fe2000000005a */
[----:B------:R-:W-:Y:S02]  /*54f0*/  IMAD.X R91, RZ, RZ, R9, P0 ;  /* 0x000000ffff5b7224 */ /* 0x000fe400000e0609 */
[----:B------:R-:W-:-:S05]  /*5500*/  @P2 IMAD.MOV.U32 R9, RZ, RZ, R171 ;  /* 0x000000ffff092224 */ /* 0x000fca00078e00ab */
[----:B------:R1:W-:Y:S01]  /*5510*/  @P2 STG.E.U16 desc[UR36][R8.64+0xf0], R90 ;  /* 0x0000f05a08002986 */ /* 0x0003e2000c101524 */
[----:B------:R-:W-:Y:S05]  /*5520*/  @!P1 BRA `(.L_x_158) ;  /* 0x0000000000049947 */ /* 0x000fea0003800000 */
[----:B------:R0:W5:Y:S02]  /*5530*/  LDG.E.LTC128B.U16 R154, desc[UR36][R88.64+0xf2] ;  /* 0x0000f224589a7981 */ /* 0x000164000c1e1520 */
.L_x_158:
[----:B------:R-:W-:Y:S05]  /*5540*/  BSYNC B1 ;  /* 0x0000000000017941 */ /* 0x000fea0003800000 */
.L_x_157:
[----:B-1---5:R-:W-:Y:S01]  /*5550*/  IMAD.U32 R9, R154, 0x10000, RZ ;  /* 0x000100009a097824 */ /* 0x022fe200078e00ff */
[----:B------:R-:W-:Y:S01]  /*5560*/  ISETP.GT.AND P0, PT, R3, 0x80, PT ;  /* 0x000000800300780c */ /* 0x000fe20003f04270 */
[----:B------:R-:W-:Y:S02]  /*5570*/  IMAD R8, R91, R14, RZ ;  /* 0x0000000e5b087224 */ /* 0x000fe400078e02ff */
[----:B0-2---:R-:W-:Y:S01]  /*5580*/  FMUL R88, R9, R156 ;  /* 0x0000009c09587220 */ /* 0x005fe20000400000 */
[----:B------:R-:W-:Y:S01]  /*5590*/  ISETP.GT.AND P3, PT, R0, RZ, P0 ;  /* 0x000000ff0000720c */ /* 0x000fe20000764270 */
[C---:B------:R-:W-:Y:S02]  /*55a0*/  IMAD R97, R157.reuse, R15, R8 ;  /* 0x0000000f9d617224 */ /* 0x040fe400078e0208 */
[----:B------:R-:W-:-:S04]  /*55b0*/  IMAD.WIDE.U32 R8, R157, R14, R158 ;  /* 0x0000000e9d087225 */ /* 0x000fc800078e009e */
[----:B------:R-:W-:Y:S01]  /*55c0*/  FFMA R151, R151, R155, R88 ;  /* 0x0000009b97977223 */ /* 0x000fe20000000058 */
[----:B------:R-:W-:Y:S01]  /*55d0*/  IMAD.IADD R9, R9, 0x1, R97 ;  /* 0x0000000109097824 */ /* 0x000fe200078e0261 */
[----:B------:R-:W-:-:S03]  /*55e0*/  LEA R88, P2, R8, R10, 0x1 ;  /* 0x0000000a08587211 */ /* 0x000fc600078408ff */
[----:B------:R-:W-:Y:S02]  /*55f0*/  F2FP.BF16.F32.PACK_AB R151, RZ, R151 ;  /* 0x00000097ff97723e */ /* 0x000fe400000010ff */
[----:B------:R-:W-:-:S03]  /*5600*/  LEA.HI.X R89, R8, R11, R9, 0x1, P2 ;  /* 0x0000000b08597211 */ /* 0x000fc600010f0c09 */
[----:B------:R0:W-:Y:S04]  /*5610*/  @P1 STG.E.U16 desc[UR36][R170.64+0xf2], R151 ;  /* 0x0000f297aa001986 */ /* 0x0001e8000c101524 */
[----:B------:R-:W2:Y:S01]  /*5620*/  @P3 LDG.E.LTC128B.U16 R154, desc[UR36][R88.64] ;  /* 0x00000024589a3981 */ /* 0x000ea2000c1e1520 */
[----:B------:R-:W-:Y:S01]  /*5630*/  IMAD.WIDE.U32 R8, R157, R14, R6 ;  /* 0x0000000e9d087225 */ /* 0x000fe200078e0006 */
[----:B------:R-:W-:Y:S01]  /*5640*/  SHF.L.U64.HI R95, R4, 0x8, R5 ;  /* 0x00000008045f7819 */ /* 0x000fe20000010205 */
[----:B------:R-:W-:Y:S01]  /*5650*/  BSSY B1, `(.L_x_159) ;  /* 0x0000011000017945 */ /* 0x000fe20003800000 */
[----:B------:R-:W-:Y:S01]  /*5660*/  ISETP.GT.AND P2, PT, R0, 0x1, P0 ;  /* 0x000000010000780c */ /* 0x000fe20000744270 */
[----:B------:R-:W-:Y:S02]  /*5670*/  IMAD.IADD R9, R97, 0x1, R9 ;  /* 0x0000000161097824 */ /* 0x000fe400078e0209 */
[----:B------:R-:W-:-:S02]  /*5680*/  IMAD.SHL.U32 R93, R4, 0x100, RZ ;  /* 0x00000100045d7824 */ /* 0x000fc400078e00ff */
[----:B------:R-:W-:-:S03]  /*5690*/  IMAD.WIDE.U32 R90, R23, R12, R8 ;  /* 0x0000000c175a7225 */ /* 0x000fc600078e0008 */
[----:B------:R-:W-:Y:S01]  /*56a0*/  IADD3 R8, P1, R93, R160, RZ ;  /* 0x000000a05d087210 */ /* 0x000fe20007f3e0ff */
[----:B------:R-:W-:Y:S01]  /*56b0*/  IMAD.IADD R5, R13, 0x1, R91 ;  /* 0x000000010d057824 */ /* 0x000fe200078e025b */
[----:B------:R-:W-:-:S03]  /*56c0*/  LEA R4, P4, R90, R10, 0x1 ;  /* 0x0000000a5a047211 */ /* 0x000fc600078808ff */
[----:B------:R-:W-:Y:S01]  /*56d0*/  IMAD.X R9, R95, 0x1, R161, P1 ;  /* 0x000000015f097824 */ /* 0x000fe200008e06a1 */
[----:B------:R-:W-:Y:S01]  /*56e0*/  LEA.HI.X R5, R90, R11, R5, 0x1, P4 ;  /* 0x0000000b5a057211 */ /* 0x000fe200020f0c05 */
[----:B--2---:R-:W-:-:S04]  /*56f0*/  IMAD.U32 R15, R154, 0x10000, RZ ;  /* 0x000100009a0f7824 */ /* 0x004fc800078e00ff */
[----:B------:R-:W-:-:S04]  /*5700*/  FMUL R15, R15, R156 ;  /* 0x0000009c0f0f7220 */ /* 0x000fc80000400000 */
[----:B------:R-:W-:-:S05]  /*5710*/  FFMA R15, R24, R155, R15 ;  /* 0x0000009b180f7223 */ /* 0x000fca000000000f */
[----:B------:R-:W-:-:S05]  /*5720*/  F2FP.BF16.F32.PACK_AB R15, RZ, R15 ;  /* 0x0000000fff0f723e */ /* 0x000fca00000010ff */
[----:B------:R0:W-:Y:S01]  /*5730*/  @P3 STG.E.U16 desc[UR36][R8.64], R15 ;  /* 0x0000000f08003986 */ /* 0x0001e2000c101524 */
[----:B------:R-:W-:Y:S05]  /*5740*/  @!P2 BRA `(.L_x_160) ;  /* 0x000000000004a947 */ /* 0x000fea0003800000 */
[----:B------:R1:W5:Y:S02]  /*5750*/  LDG.E.LTC128B.U16 R154, desc[UR36][R4.64+0x2] ;  /* 0x00000224049a7981 */ /* 0x000364000c1e1520 */
.L_x_160:
[----:B------:R-:W-:Y:S05]  /*5760*/  BSYNC B1 ;  /* 0x0000000000017941 */ /* 0x000fea0003800000 */
.L_x_159:
[----:B0----5:R-:W-:Y:S01]  /*5770*/  IMAD.U32 R15, R154, 0x10000, RZ ;  /* 0x000100009a0f7824 */ /* 0x021fe200078e00ff */
[----:B------:R-:W-:Y:S01]  /*5780*/  ISETP.GT.AND P1, PT, R3, 0x88, PT ;  /* 0x000000880300780c */ /* 0x000fe20003f24270 */
[----:B------:R-:W-:Y:S02]  /*5790*/  BSSY B1, `(.L_x_161) ;  /* 0x000000f000017945 */ /* 0x000fe40003800000 */
[----:B------:R-:W-:Y:S01]  /*57a0*/  FMUL R24, R15, R156 ;  /* 0x0000009c0f187220 */ /* 0x000fe20000400000 */
[----:B------:R-:W-:Y:S01]  /*57b0*/  IMAD.WIDE.U32 R14, R157, R14, R164 ;  /* 0x0000000e9d0e7225 */ /* 0x000fe200078e00a4 */
[----:B------:R-:W-:-:S03]  /*57c0*/  ISETP.GT.AND P3, PT, R0, RZ, P1 ;  /* 0x000000ff0000720c */ /* 0x000fc60000f64270 */
[----:B------:R-:W-:Y:S01]  /*57d0*/  FFMA R24, R25, R155, R24 ;  /* 0x0000009b19187223 */ /* 0x000fe20000000018 */
[----:B------:R-:W-:Y:S01]  /*57e0*/  IMAD.IADD R97, R97, 0x1, R15 ;  /* 0x0000000161617824 */ /* 0x000fe200078e020f */
[-C--:B------:R-:W-:Y:S02]  /*57f0*/  IADD3 R21, P5, R20, R14.reuse, RZ ;  /* 0x0000000e14157210 */ /* 0x080fe40007fbe0ff */
[----:B------:R-:W-:Y:S02]  /*5800*/  IADD3 R20, P4, R6, R14, RZ ;  /* 0x0000000e06147210 */ /* 0x000fe40007f9e0ff */
[----:B------:R-:W-:Y:S01]  /*5810*/  F2FP.BF16.F32.PACK_AB R24, RZ, R24 ;  /* 0x00000018ff18723e */ /* 0x000fe200000010ff */
[----:B------:R-:W-:Y:S01]  /*5820*/  IMAD.X R158, R97, 0x1, R159, P5 ;  /* 0x00000001619e7824 */ /* 0x000fe200028e069f */
[----:B------:R-:W-:-:S03]  /*5830*/  LEA R14, P5, R21, R10, 0x1 ;  /* 0x0000000a150e7211 */ /* 0x000fc600078a08ff */
[----:B------:R0:W-:Y:S01]  /*5840*/  @P2 STG.E.U16 desc[UR36][R8.64+0x2], R24 ;  /* 0x0000021808002986 */ /* 0x0001e2000c101524 */
[----:B------:R-:W-:Y:S01]  /*5850*/  LEA.HI.X R15, R21, R11, R158, 0x1, P5 ;  /* 0x0000000b150f7211 */ /* 0x000fe200028f0c9e */
[----:B------:R-:W-:Y:S08]  /*5860*/  @!P3 BRA `(.L_x_162) ;  /* 0x000000000004b947 */ /* 0x000ff00003800000 */
[----:B------:R2:W5:Y:S02]  /*5870*/  LDG.E.LTC128B.U16 R154, desc[UR36][R14.64] ;  /* 0x000000240e9a7981 */ /* 0x000564000c1e1520 */
.L_x_162:
[----:B------:R-:W-:Y:S05]  /*5880*/  BSYNC B1 ;  /* 0x0000000000017941 */ /* 0x000fea0003800000 */
.L_x_161:
[----:B-----5:R-:W-:Y:S01]  /*5890*/  IMAD.U32 R3, R154, 0x10000, RZ ;  /* 0x000100009a037824 */ /* 0x020fe200078e00ff */
[----:B------:R-:W-:Y:S01]  /*58a0*/  ISETP.GT.AND P2, PT, R0, 0x1, P1 ;  /* 0x000000010000780c */ /* 0x000fe20000f44270 */
[----:B------:R-:W-:Y:S01]  /*58b0*/  IMAD.X R21, R7, 0x1, R97, P4 ;  /* 0x0000000107157824 */ /* 0x000fe200020e0661 */
[----:B------:R-:W-:Y:S01]  /*58c0*/  IADD3 R6, P4, R8, R167, RZ ;  /* 0x000000a708067210 */ /* 0x000fe20007f9e0ff */
[----:B------:R-:W-:Y:S01]  /*58d0*/  FMUL R3, R3, R156 ;  /* 0x0000009c03037220 */ /* 0x000fe20000400000 */
[----:B------:R-:W-:Y:S01]  /*58e0*/  BSSY B1, `(.L_x_163) ;  /* 0x000000b000017945 */ /* 0x000fe20003800000 */
[----:B--2---:R-:W-:-:S04]  /*58f0*/  IMAD.WIDE.U32 R14, R23, R12, R20 ;  /* 0x0000000c170e7225 */ /* 0x004fc800078e0014 */
[----:B------:R-:W-:Y:S01]  /*5900*/  FFMA R3, R26, R155, R3 ;  /* 0x0000009b1a037223 */ /* 0x000fe20000000003 */
[----:B------:R-:W-:Y:S01]  /*5910*/  IMAD.X R7, R9, 0x1, R169, P4 ;  /* 0x0000000109077824 */ /* 0x000fe200020e06a9 */
[----:B------:R-:W-:Y:S01]  /*5920*/  LEA R10, P5, R14, R10, 0x1 ;  /* 0x0000000a0e0a7211 */ /* 0x000fe200078a08ff */
[----:B------:R-:W-:Y:S02]  /*5930*/  IMAD.IADD R13, R13, 0x1, R15 ;  /* 0x000000010d0d7824 */ /* 0x000fe400078e020f */
[----:B------:R-:W-:-:S03]  /*5940*/  F2FP.BF16.F32.PACK_AB R3, RZ, R3 ;  /* 0x00000003ff03723e */ /* 0x000fc600000010ff */
[----:B------:R-:W-:Y:S02]  /*5950*/  LEA.HI.X R11, R14, R11, R13, 0x1, P5 ;  /* 0x0000000b0e0b7211 */ /* 0x000fe400028f0c0d */
[----:B------:R2:W-:Y:S01]  /*5960*/  @P3 STG.E.U16 desc[UR36][R6.64], R3 ;  /* 0x0000000306003986 */ /* 0x0005e2000c101524 */
[----:B------:R-:W-:Y:S05]  /*5970*/  @!P2 BRA `(.L_x_164) ;  /* 0x000000000004a947 */ /* 0x000fea0003800000 */
[----:B------:R0:W5:Y:S02]  /*5980*/  LDG.E.LTC128B.U16 R154, desc[UR36][R10.64+0x2] ;  /* 0x000002240a9a7981 */ /* 0x000164000c1e1520 */
.L_x_164:
[----:B------:R-:W-:Y:S05]  /*5990*/  BSYNC B1 ;  /* 0x0000000000017941 */ /* 0x000fea0003800000 */
.L_x_163:
[----:B--2--5:R-:W-:Y:S01]  /*59a0*/  IMAD.U32 R3, R154, 0x10000, RZ ;  /* 0x000100009a037824 */ /* 0x024fe200078e00ff */
[----:B------:R-:W-:Y:S01]  /*59b0*/  ISETP.GT.AND P3, PT, R0, 0x8, P0 ;  /* 0x000000080000780c */ /* 0x000fe20000764270 */
[----:B------:R-:W-:Y:S02]  /*59c0*/  BSSY B1, `(.L_x_165) ;  /* 0x0000007000017945 */ /* 0x000fe40003800000 */
[----:B------:R-:W-:-:S04]  /*59d0*/  FMUL R12, R3, R156 ;  /* 0x0000009c030c7220 */ /* 0x000fc80000400000 */
[----:B------:R-:W-:-:S05]  /*59e0*/  FFMA R12, R27, R155, R12 ;  /* 0x0000009b1b0c7223 */ /* 0x000fca000000000c */
[----:B------:R-:W-:-:S05]  /*59f0*/  F2FP.BF16.F32.PACK_AB R12, RZ, R12 ;  /* 0x0000000cff0c723e */ /* 0x000fca00000010ff */
[----:B------:R2:W-:Y:S01]  /*5a00*/  @P2 STG.E.U16 desc[UR36][R6.64+0x2], R12 ;  /* 0x0000020c06002986 */ /* 0x0005e2000c101524 */
[----:B------:R-:W-:Y:S05]  /*5a10*/  @!P3 BRA `(.L_x_166) ;  /* 0x000000000004b947 */ /* 0x000fea0003800000 */
[----:B------:R0:W5:Y:S02]  /*5a20*/  LDG.E.LTC128B.U16 R154, desc[UR36][R4.64+0x10] ;  /* 0x00001024049a7981 */ /* 0x000164000c1e1520 */
.L_x_166:
[----:B------:R-:W-:Y:S05]  /*5a30*/  BSYNC B1 ;  /* 0x0000000000017941 */ /* 0x000fea0003800000 */
.L_x_165:
[----:B-----5:R-:W-:Y:S01]  /*5a40*/  IMAD.U32 R3, R154, 0x10000, RZ ;  /* 0x000100009a037824 */ /* 0x020fe200078e00ff */
[----:B--2---:R-:W-:Y:S01]  /*5a50*/  MOV R6, R8 ;  /* 0x0000000800067202 */ /* 0x004fe20000000f00 */
[----:B------:R-:W-:Y:S01]  /*5a60*/  IMAD.MOV.U32 R7, RZ, RZ, R9 ;  /* 0x000000ffff077224 */ /* 0x000fe200078e0009 */
[----:B------:R-:W-:Y:S01]  /*5a70*/  ISETP.GT.AND P2, PT, R0, 0x9, P0 ;  /* 0x000000090000780c */ /* 0x000fe20000744270 */
[----:B------:R-:W-:Y:S01]  /*5a80*/  FMUL R3, R3, R156 ;  /* 0x0000009c03037220 */ /* 0x000fe20000400000 */
[----:B------:R-:W-:Y:S03]  /*5a90*/  BSSY B1, `(.L_x_167) ;  /* 0x0000006000017945 */ /* 0x000fe60003800000 */
[----:B------:R-:W-:-:S05]  /*5aa0*/  FFMA R3, R28, R155, R3 ;  /* 0x0000009b1c037223 */ /* 0x000fca0000000003 */
[----:B------:R-:W-:-:S05]  /*5ab0*/  F2FP.BF16.F32.PACK_AB R3, RZ, R3 ;  /* 0x00000003ff03723e */ /* 0x000fca00000010ff */
[----:B------:R2:W-:Y:S01]  /*5ac0*/  @P3 STG.E.U16 desc[UR36][R6.64+0x10], R3 ;  /* 0x0000100306003986 */ /* 0x0005e2000c101524 */
[----:B------:R-:W-:Y:S05]  /*5ad0*/  @!P2 BRA `(.L_x_168) ;  /* 0x000000000004a947 */ /* 0x000fea0003800000 */
[----:B------:R0:W5:Y:S02]  /*5ae0*/  LDG.E.LTC128B.U16 R154, desc[UR36][R4.64+0x12] ;  /* 0x00001224049a7981 */ /* 0x000164000c1e1520 */
.L_x_168:
[----:B------:R-:W-:Y:S05]  /*5af0*/  BSYNC B1 ;  /* 0x0000000000017941 */ /* 0x000fea0003800000 */
.L_x_167:
        /* <DEDUP_REMOVED lines=9> */
.L_x_170:
[----:B------:R-:W-:Y:S05]  /*5b90*/  BSYNC B1 ;  /* 0x0000000000017941 */ /* 0x000fea0003800000 */
.L_x_169:
[----:B-----5:R-:W-:Y:S01]  /*5ba0*/  IMAD.U32 R3, R154, 0x10000, RZ ;  /* 0x000100009a037824 */ /* 0x020fe200078e00ff */
[----:B0-----:R-:W-:Y:S01]  /*5bb0*/  IADD3 R8, P3, R167, R8, RZ ;  /* 0x00000008a7087210 */ /* 0x001fe20007f7e0ff */
[----:B------:R-:W-:Y:S01]  /*5bc0*/  BSSY B1, `(.L_x_171) ;  /* 0x0000009000017945 */ /* 0x000fe20003800000 */
[----:B------:R-:W-:Y:S01]  /*5bd0*/  ISETP.GT.AND P2, PT, R0, 0x9, P1 ;  /* 0x000000090000780c */ /* 0x000fe20000f44270 */
[----:B------:R-:W-:Y:S02]  /*5be0*/  FMUL R3, R3, R156 ;  /* 0x0000009c03037220 */ /* 0x000fe40000400000 */
[----:B------:R-:W-:Y:S02]  /*5bf0*/  IMAD.X R9, R169, 0x1, R9, P3 ;  /* 0x00000001a9097824 */ /* 0x000fe400018e0609 */
[----:B------:R-:W-:-:S05]  /*5c00*/  FFMA R3, R30, R155, R3 ;  /* 0x0000009b1e037223 */ /* 0x000fca0000000003 */
[----:B------:R-:W-:-:S05]  /*5c10*/  F2FP.BF16.F32.PACK_AB R3, RZ, R3 ;  /* 0x00000003ff03723e */ /* 0x000fca00000010ff */
[----:B------:R0:W-:Y:S01]  /*5c20*/  @P4 STG.E.U16 desc[UR36][R8.64+0x10], R3 ;  /* 0x0000100308004986 */ /* 0x0001e2000c101524 */
[----:B------:R-:W-:Y:S05]  /*5c30*/  @!P2 BRA `(.L_x_172) ;  /* 0x000000000004a947 */ /* 0x000fea0003800000 */
[----:B------:R0:W5:Y:S02]  /*5c40*/  LDG.E.LTC128B.U16 R154, desc[UR36][R10.64+0x12] ;  /* 0x000012240a9a7981 */ /* 0x000164000c1e1520 */
.L_x_172:
[----:B------:R-:W-:Y:S05]  /*5c50*/  BSYNC B1 ;  /* 0x0000000000017941 */ /* 0x000fea0003800000 */
.L_x_171:
[----:B0----5:R-:W-:Y:S01]  /*5c60*/  IMAD.U32 R3, R154, 0x10000, RZ ;  /* 0x000100009a037824 */ /* 0x021fe200078e00ff */
[----:B------:R-:W-:Y:S01]  /*5c70*/  ISETP.GT.AND P3, PT, R0, 0x10, P0 ;  /* 0x000000100000780c */ /* 0x000fe20000764270 */
[----:B------:R-:W-:Y:S02]  /*5c80*/  BSSY B1, `(.L_x_173) ;  /* 0x0000009000017945 */ /* 0x000fe40003800000 */
[----:B------:R-:W-:-:S04]  /*5c90*/  FMUL R8, R3, R156 ;  /* 0x0000009c03087220 */ /* 0x000fc80000400000 */
[----:B------:R-:W-:Y:S01]  /*5ca0*/  FFMA R31, R31, R155, R8 ;  /* 0x0000009b1f1f7223 */ /* 0x000fe20000000008 */
[----:B------:R-:W-:-:S04]  /*5cb0*/  IADD3 R8, P4, P5, R167, R160, R93 ;  /* 0x000000a0a7087210 */ /* 0x000fc80007d9e05d */
[----:B------:R-:W-:Y:S02]  /*5cc0*/  F2FP.BF16.F32.PACK_AB R31, RZ, R31 ;  /* 0x0000001fff1f723e */ /* 0x000fe400000010ff */
[----:B------:R-:W-:-:S05]  /*5cd0*/  IADD3.X R9, R169, R161, R95, P4, P5 ;  /* 0x000000a1a9097210 */ /* 0x000fca00027ea45f */
[----:B------:R0:W-:Y:S01]  /*5ce0*/  @P2 STG.E.U16 desc[UR36][R8.64+0x12], R31 ;  /* 0x0000121f08002986 */ /* 0x0001e2000c101524 */
[----:B------:R-:W-:Y:S05]  /*5cf0*/  @!P3 BRA `(.L_x_174) ;  /* 0x000000000004b947 */ /* 0x000fea0003800000 */
[----:B------:R0:W5:Y:S02]  /*5d00*/  LDG.E.LTC128B.U16 R154, desc[UR36][R4.64+0x20] ;  /* 0x00002024049a7981 */ /* 0x000164000c1e1520 */
.L_x_174:
[----:B------:R-:W-:Y:S05]  /*5d10*/  BSYNC B1 ;  /* 0x0000000000017941 */ /* 0x000fea0003800000 */
.L_x_173:
[----:B-----5:R-:W-:Y:S01]  /*5d20*/  IMAD.U32 R3, R154, 0x10000, RZ ;  /* 0x000100009a037824 */ /* 0x020fe200078e00ff */
        /* <DEDUP_REMOVED lines=8> */
.L_x_176:
[----:B------:R-:W-:Y:S05]  /*5db0*/  BSYNC B1 ;  /* 0x0000000000017941 */ /* 0x000fea0003800000 */
.L_x_175:
[----:B0----5:R-:W-:Y:S01]  /*5dc0*/  IMAD.U32 R3, R154, 0x10000, RZ ;  /* 0x000100009a037824 */ /* 0x021fe200078e00ff */
[----:B------:R-:W-:Y:S01]  /*5dd0*/  ISETP.GT.AND P3, PT, R0, 0x10, P1 ;  /* 0x000000100000780c */ /* 0x000fe20000f64270 */
[----:B------:R-:W-:Y:S02]  /*5de0*/  BSSY B1, `(.L_x_177) ;  /* 0x0000007000017945 */ /* 0x000fe40003800000 */
[----:B--2---:R-:W-:-:S04]  /*5df0*/  FMUL R12, R3, R156 ;  /* 0x0000009c030c7220 */ /* 0x004fc80000400000 */
[----:B------:R-:W-:-:S05]  /*5e00*/  FFMA R12, R33, R155, R12 ;  /* 0x0000009b210c7223 */ /* 0x000fca000000000c */
[----:B------:R-:W-:-:S05]  /*5e10*/  F2FP.BF16.F32.PACK_AB R12, RZ, R12 ;  /* 0x0000000cff0c723e */ /* 0x000fca00000010ff */
[----:B------:R0:W-:Y:S01]  /*5e20*/  @P2 STG.E.U16 desc[UR36][R6.64+0x22], R12 ;  /* 0x0000220c06002986 */ /* 0x0001e2000c101524 */
[----:B------:R-:W-:Y:S05]  /*5e30*/  @!P3 BRA `(.L_x_178) ;  /* 0x000000000004b947 */ /* 0x000fea0003800000 */
[----:B------:R2:W5:Y:S02]  /*5e40*/  LDG.E.LTC128B.U16 R154, desc[UR36][R10.64+0x20] ;  /* 0x000020240a9a7981 */ /* 0x000564000c1e1520 */
.L_x_178:
[----:B------:R-:W-:Y:S05]  /*5e50*/  BSYNC B1 ;  /* 0x0000000000017941 */ /* 0x000fea0003800000 */
.L_x_177:
        /* <DEDUP_REMOVED lines=9> */
.L_x_180:
[----:B------:R-:W-:Y:S05]  /*5ef0*/  BSYNC B1 ;  /* 0x0000000000017941 */ /* 0x000fea0003800000 */
.L_x_179:
[----:B0----5:R-:W-:Y:S01]  /*5f00*/  IMAD.U32 R3, R154, 0x10000, RZ ;  /* 0x000100009a037824 */ /* 0x021fe200078e00ff */
        /* <DEDUP_REMOVED lines=8> */
.L_x_182:
[----:B------:R-:W-:Y:S05]  /*5f90*/  BSYNC B1 ;  /* 0x0000000000017941 */ /* 0x000fea0003800000 */
.L_x_181:
        /* <DEDUP_REMOVED lines=9> */
.L_x_184:
[----:B------:R-:W-:Y:S05]  /*6030*/  BSYNC B1 ;  /* 0x0000000000017941 */ /* 0x000fea0003800000 */
.L_x_183:
        /* <DEDUP_REMOVED lines=9> */
.L_x_186:
[----:B------:R-:W-:Y:S05]  /*60d0*/  BSYNC B1 ;  /* 0x0000000000017941 */ /* 0x000fea0003800000 */
.L_x_185:
        /* <DEDUP_REMOVED lines=9> */
.L_x_188:
[----:B------:R-:W-:Y:S05]  /*6170*/  BSYNC B1 ;  /* 0x0000000000017941 */ /* 0x000fea0003800000 */
.L_x_187:
        /* <DEDUP_REMOVED lines=9> */
.L_x_190:
[----:B------:R-:W-:Y:S05]  /*6210*/  BSYNC B1 ;  /* 0x0000000000017941 */ /* 0x000fea0003800000 */
.L_x_189:
        /* <DEDUP_REMOVED lines=9> */
.L_x_192:
[----:B------:R-:W-:Y:S05]  /*62b0*/  BSYNC B1 ;  /* 0x0000000000017941 */ /* 0x000fea0003800000 */
.L_x_191:
        /* <DEDUP_REMOVED lines=9> */
.L_x_194:
[----:B------:R-:W-:Y:S05]  /*6350*/  BSYNC B1 ;  /* 0x0000000000017941 */ /* 0x000fea0003800000 */
.L_x_193:
        /* <DEDUP_REMOVED lines=9> */
.L_x_196:
[----:B------:R-:W-:Y:S05]  /*63f0*/  BSYNC B1 ;  /* 0x0000000000017941 */ /* 0x000fea0003800000 */
.L_x_195:
        /* <DEDUP_REMOVED lines=9> */
.L_x_198:
[----:B------:R-:W-:Y:S05]  /*6490*/  BSYNC B1 ;  /* 0x0000000000017941 */ /* 0x000fea0003800000 */
.L_x_197:
        /* <DEDUP_REMOVED lines=9> */
.L_x_200:
[----:B------:R-:W-:Y:S05]  /*6530*/  BSYNC B1 ;  /* 0x0000000000017941 */ /* 0x000fea0003800000 */
.L_x_199:
        /* <DEDUP_REMOVED lines=9> */
.L_x_202:
[----:B------:R-:W-:Y:S05]  /*65d0*/  BSYNC B1 ;  /* 0x0000000000017941 */ /* 0x000fea0003800000 */
.L_x_201:
        /* <DEDUP_REMOVED lines=9> */
.L_x_204:
[----:B------:R-:W-:Y:S05]  /*6670*/  BSYNC B1 ;  /* 0x0000000000017941 */ /* 0x000fea0003800000 */
.L_x_203:
        /* <DEDUP_REMOVED lines=9> */
.L_x_206:
[----:B------:R-:W-:Y:S05]  /*6710*/  BSYNC B1 ;  /* 0x0000000000017941 */ /* 0x000fea0003800000 */
.L_x_205:
        /* <DEDUP_REMOVED lines=9> */
.L_x_208:
[----:B------:R-:W-:Y:S05]  /*67b0*/  BSYNC B1 ;  /* 0x0000000000017941 */ /* 0x000fea0003800000 */
.L_x_207:
[----:B0----5:R-:W-:Y:S01]  /*67c0*/  SHF.L.U32 R3, R154, 0x10, RZ ;  /* 0x000000109a037819 */ /* 0x021fe200000006ff */
[----:B------:R-:W-:Y:S01]  /*67d0*/  BSSY B1, `(.L_x_209) ;  /* 0x0000008000017945 */ /* 0x000fe20003800000 */
[----:B------:R-:W-:-:S03]  /*67e0*/  ISETP.GT.AND P3, PT, R0, 0x30, P1 ;  /* 0x000000300000780c */ /* 0x000fc60000f64270 */
[----:B------:R-:W-:-:S04]  /*67f0*/  FMUL R12, R3, R156 ;  /* 0x0000009c030c7220 */ /* 0x000fc80000400000 */
[----:B------:R-:W-:-:S05]  /*6800*/  FFMA R12, R49, R155, R12 ;  /* 0x0000009b310c7223 */ /* 0x000fca000000000c */
[----:B------:R-:W-:-:S05]  /*6810*/  F2FP.BF16.F32.PACK_AB R12, RZ, R12 ;  /* 0x0000000cff0c723e */ /* 0x000fca00000010ff */
[----:B------:R0:W-:Y:S01]  /*6820*/  @P2 STG.E.U16 desc[UR36][R6.64+0x62], R12 ;  /* 0x0000620c06002986 */ /* 0x0001e2000c101524 */
[----:B------:R-:W-:Y:S05]  /*6830*/  @!P3 BRA `(.L_x_210) ;  /* 0x000000000004b947 */ /* 0x000fea0003800000 */
[----:B------:R0:W5:Y:S02]  /*6840*/  LDG.E.LTC128B.U16 R154, desc[UR36][R10.64+0x60] ;  /* 0x000060240a9a7981 */ /* 0x000164000c1e1520 */
.L_x_210:
[----:B------:R-:W-:Y:S05]  /*6850*/  BSYNC B1 ;  /* 0x0000000000017941 */ /* 0x000fea0003800000 */
.L_x_209:
        /* <DEDUP_REMOVED lines=9> */
.L_x_212:
[----:B------:R-:W-:Y:S05]  /*68f0*/  BSYNC B1 ;  /* 0x0000000000017941 */ /* 0x000fea0003800000 */
.L_x_211:
        /* <DEDUP_REMOVED lines=9> */
.L_x_214:
[----:B------:R-:W-:Y:S05]  /*6990*/  BSYNC B1 ;  /* 0x0000000000017941 */ /* 0x000fea0003800000 */
.L_x_213:
        /* <DEDUP_REMOVED lines=9> */
.L_x_216:
[----:B------:R-:W-:Y:S05]  /*6a30*/  BSYNC B1 ;  /* 0x0000000000017941 */ /* 0x000fea0003800000 */
.L_x_215:
        /* <DEDUP_REMOVED lines=9> */
.L_x_218:
[----:B------:R-:W-:Y:S05]  /*6ad0*/  BSYNC B1 ;  /* 0x0000000000017941 */ /* 0x000fea0003800000 */
.L_x_217:
        /* <DEDUP_REMOVED lines=9> */
.L_x_220:
[----:B------:R-:W-:Y:S05]  /*6b70*/  BSYNC B1 ;  /* 0x0000000000017941 */ /* 0x000fea0003800000 */
.L_x_219:
        /* <DEDUP_REMOVED lines=9> */
.L_x_222:
[----:B------:R-:W-:Y:S05]  /*6c10*/  BSYNC B1 ;  /* 0x0000000000017941 */ /* 0x000fea0003800000 */
.L_x_221:
        /* <DEDUP_REMOVED lines=9> */
.L_x_224:
[----:B------:R-:W-:Y:S05]  /*6cb0*/  BSYNC B1 ;  /* 0x0000000000017941 */ /* 0x000fea0003800000 */
.L_x_223:
        /* <DEDUP_REMOVED lines=9> */
.L_x_226:
[----:B------:R-:W-:Y:S05]  /*6d50*/  BSYNC B1 ;  /* 0x0000000000017941 */ /* 0x000fea0003800000 */
.L_x_225:
        /* <DEDUP_REMOVED lines=9> */
.L_x_228:
[----:B------:R-:W-:Y:S05]  /*6df0*/  BSYNC B1 ;  /* 0x0000000000017941 */ /* 0x000fea0003800000 */
.L_x_227:
        /* <DEDUP_REMOVED lines=9> */
.L_x_230:
[----:B------:R-:W-:Y:S05]  /*6e90*/  BSYNC B1 ;  /* 0x0000000000017941 */ /* 0x000fea0003800000 */
.L_x_229:
        /* <DEDUP_REMOVED lines=9> */
.L_x_232:
[----:B------:R-:W-:Y:S05]  /*6f30*/  BSYNC B1 ;  /* 0x0000000000017941 */ /* 0x000fea0003800000 */
.L_x_231:
        /* <DEDUP_REMOVED lines=9> */
.L_x_234:
[----:B------:R-:W-:Y:S05]  /*6fd0*/  BSYNC B1 ;  /* 0x0000000000017941 */ /* 0x000fea0003800000 */
.L_x_233:
        /* <DEDUP_REMOVED lines=9> */
.L_x_236:
[----:B------:R-:W-:Y:S05]  /*7070*/  BSYNC B1 ;  /* 0x0000000000017941 */ /* 0x000fea0003800000 */
.L_x_235:
        /* <DEDUP_REMOVED lines=9> */
.L_x_238:
[----:B------:R-:W-:Y:S05]  /*7110*/  BSYNC B1 ;  /* 0x0000000000017941 */ /* 0x000fea0003800000 */
.L_x_237:
        /* <DEDUP_REMOVED lines=9> */
.L_x_240:
[----:B------:R-:W-:Y:S05]  /*71b0*/  BSYNC B1 ;  /* 0x0000000000017941 */ /* 0x000fea0003800000 */
.L_x_239:
        /* <DEDUP_REMOVED lines=9> */
.L_x_242:
[----:B------:R-:W-:Y:S05]  /*7250*/  BSYNC B1 ;  /* 0x0000000000017941 */ /* 0x000fea0003800000 */
.L_x_241:
        /* <DEDUP_REMOVED lines=9> */
.L_x_244:
[----:B------:R-:W-:Y:S05]  /*72f0*/  BSYNC B1 ;  /* 0x0000000000017941 */ /* 0x000fea0003800000 */
.L_x_243:
        /* <DEDUP_REMOVED lines=9> */
.L_x_246:
[----:B------:R-:W-:Y:S05]  /*7390*/  BSYNC B1 ;  /* 0x0000000000017941 */ /* 0x000fea0003800000 */
.L_x_245:
        /* <DEDUP_REMOVED lines=9> */
.L_x_248:
[----:B------:R-:W-:Y:S05]  /*7430*/  BSYNC B1 ;  /* 0x0000000000017941 */ /* 0x000fea0003800000 */
.L_x_247:
        /* <DEDUP_REMOVED lines=9> */
.L_x_250:
[----:B------:R-:W-:Y:S05]  /*74d0*/  BSYNC B1 ;  /* 0x0000000000017941 */ /* 0x000fea0003800000 */
.L_x_249:
        /* <DEDUP_REMOVED lines=9> */
.L_x_252:
[----:B------:R-:W-:Y:S05]  /*7570*/  BSYNC B1 ;  /* 0x0000000000017941 */ /* 0x000fea0003800000 */
.L_x_251:
        /* <DEDUP_REMOVED lines=9> */
.L_x_254:
[----:B------:R-:W-:Y:S05]  /*7610*/  BSYNC B1 ;  /* 0x0000000000017941 */ /* 0x000fea0003800000 */
.L_x_253:
[----:B-----5:R-:W-:Y:S01]  /*7620*/  SHF.L.U32 R3, R154, 0x10, RZ ;  /* 0x000000109a037819 */ /* 0x020fe200000006ff */
        /* <DEDUP_REMOVED lines=8> */
.L_x_256:
[----:B------:R-:W-:Y:S05]  /*76b0*/  BSYNC B1 ;  /* 0x0000000000017941 */ /* 0x000fea0003800000 */
.L_x_255:
        /* <DEDUP_REMOVED lines=9> */
.L_x_258:
[----:B------:R-:W-:Y:S05]  /*7750*/  BSYNC B1 ;  /* 0x0000000000017941 */ /* 0x000fea0003800000 */
.L_x_257:
        /* <DEDUP_REMOVED lines=9> */
.L_x_260:
[----:B------:R-:W-:Y:S05]  /*77f0*/  BSYNC B1 ;  /* 0x0000000000017941 */ /* 0x000fea0003800000 */
.L_x_259:
        /* <DEDUP_REMOVED lines=9> */
.L_x_262:
[----:B------:R-:W-:Y:S05]  /*7890*/  BSYNC B1 ;  /* 0x0000000000017941 */ /* 0x000fea0003800000 */
.L_x_261:
        /* <DEDUP_REMOVED lines=9> */
.L_x_264:
[----:B------:R-:W-:Y:S05]  /*7930*/  BSYNC B1 ;  /* 0x0000000000017941 */ /* 0x000fea0003800000 */
.L_x_263:
        /* <DEDUP_REMOVED lines=9> */
.L_x_266:
[----:B------:R-:W-:Y:S05]  /*79d0*/  BSYNC B1 ;  /* 0x0000000000017941 */ /* 0x000fea0003800000 */
.L_x_265:
        /* <DEDUP_REMOVED lines=9> */
.L_x_268:
[----:B------:R-:W-:Y:S05]  /*7a70*/  BSYNC B1 ;  /* 0x0000000000017941 */ /* 0x000fea0003800000 */
.L_x_267:
        /* <DEDUP_REMOVED lines=9> */
.L_x_270:
[----:B------:R-:W-:Y:S05]  /*7b10*/  BSYNC B1 ;  /* 0x0000000000017941 */ /* 0x000fea0003800000 */
.L_x_269:
        /* <DEDUP_REMOVED lines=9> */
.L_x_272:
[----:B------:R-:W-:Y:S05]  /*7bb0*/  BSYNC B1 ;  /* 0x0000000000017941 */ /* 0x000fea0003800000 */
.L_x_271:
        /* <DEDUP_REMOVED lines=9> */
.L_x_274:
[----:B------:R-:W-:Y:S05]  /*7c50*/  BSYNC B1 ;  /* 0x0000000000017941 */ /* 0x000fea0003800000 */
.L_x_273:
        /* <DEDUP_REMOVED lines=9> */
.L_x_276:
[----:B------:R-:W-:Y:S05]  /*7cf0*/  BSYNC B1 ;  /* 0x0000000000017941 */ /* 0x000fea0003800000 */
.L_x_275:
        /* <DEDUP_REMOVED lines=9> */
.L_x_278:
[----:B------:R-:W-:Y:S05]  /*7d90*/  BSYNC B1 ;  /* 0x0000000000017941 */ /* 0x000fea0003800000 */
.L_x_277:
        /* <DEDUP_REMOVED lines=9> */
.L_x_280:
[----:B------:R-:W-:Y:S05]  /*7e30*/  BSYNC B1 ;  /* 0x0000000000017941 */ /* 0x000fea0003800000 */
.L_x_279:
[----:B0----5:R-:W-:Y:S01]  /*7e40*/  IMAD.U32 R3, R154, 0x10000, RZ ;  /* 0x000100009a037824 */ /* 0x021fe200078e00ff */
[----:B------:R-:W-:Y:S01]  /*7e50*/  ISETP.GT.AND P2, PT, R0, 0x78, P1 ;  /* 0x000000780000780c */ /* 0x000fe20000f44270 */
[----:B------:R-:W-:Y:S02]  /*7e60*/  BSSY B1, `(.L_x_281) ;  /* 0x0000007000017945 */ /* 0x000fe40003800000 */
[----:B-1----:R-:W-:-:S04]  /*7e70*/  FMUL R4, R3, R156 ;  /* 0x0000009c03047220 */ /* 0x002fc80000400000 */
[----:B------:R-:W-:-:S05]  /*7e80*/  FFMA R4, R85, R155, R4 ;  /* 0x0000009b55047223 */ /* 0x000fca0000000004 */
[----:B------:R-:W-:-:S05]  /*7e90*/  F2FP.BF16.F32.PACK_AB R4, RZ, R4 ;  /* 0x00000004ff04723e */ /* 0x000fca00000010ff */
[----:B------:R0:W-:Y:S01]  /*7ea0*/  @P0 STG.E.U16 desc[UR36][R6.64+0xf2], R4 ;  /* 0x0000f20406000986 */ /* 0x0001e2000c101524 */
[----:B------:R-:W-:Y:S05]  /*7eb0*/  @!P2 BRA `(.L_x_282) ;  /* 0x000000000004a947 */ /* 0x000fea0003800000 */
[----:B------:R1:W5:Y:S02]  /*7ec0*/  LDG.E.LTC128B.U16 R154, desc[UR36][R10.64+0xf0] ;  /* 0x0000f0240a9a7981 */ /* 0x000364000c1e1520 */
.L_x_282:
[----:B------:R-:W-:Y:S05]  /*7ed0*/  BSYNC B1 ;  /* 0x0000000000017941 */ /* 0x000fea0003800000 */
.L_x_281:
[----:B-----5:R-:W-:Y:S01]  /*7ee0*/  IMAD.U32 R3, R154, 0x10000, RZ ;  /* 0x000100009a037824 */ /* 0x020fe200078e00ff */
[----:B------:R-:W-:Y:S01]  /*7ef0*/  ISETP.GT.AND P1, PT, R0, 0x79, P1 ;  /* 0x000000790000780c */ /* 0x000fe20000f24270 */
[----:B0-----:R-:W-:Y:S01]  /*7f00*/  @P2 IMAD.MOV.U32 R4, RZ, RZ, R8 ;  /* 0x000000ffff042224 */ /* 0x001fe200078e0008 */
[----:B------:R-:W-:Y:S01]  /*7f10*/  BSSY B1, `(.L_x_283) ;  /* 0x0000008000017945 */ /* 0x000fe20003800000 */
[----:B------:R-:W-:Y:S01]  /*7f20*/  FMUL R3, R3, R156 ;  /* 0x0000009c03037220 */ /* 0x000fe20000400000 */
[----:B------:R-:W-:-:S03]  /*7f30*/  @P2 IMAD.MOV.U32 R5, RZ, RZ, R9 ;  /* 0x000000ffff052224 */ /* 0x000fc600078e0009 */
[----:B------:R-:W-:-:S05]  /*7f40*/  FFMA R3, R86, R155, R3 ;  /* 0x0000009b56037223 */ /* 0x000fca0000000003 */
[----:B------:R-:W-:-:S05]  /*7f50*/  F2FP.BF16.F32.PACK_AB R3, RZ, R3 ;  /* 0x00000003ff03723e */ /* 0x000fca00000010ff */
[----:B------:R0:W-:Y:S01]  /*7f60*/  @P2 STG.E.U16 desc[UR36][R4.64+0xf0], R3 ;  /* 0x0000f00304002986 */ /* 0x0001e2000c101524 */
[----:B------:R-:W-:Y:S05]  /*7f70*/  @!P1 BRA `(.L_x_284) ;  /* 0x0000000000049947 */ /* 0x000fea0003800000 */
[----:B------:R0:W5:Y:S02]  /*7f80*/  LDG.E.LTC128B.U16 R154, desc[UR36][R10.64+0xf2] ;  /* 0x0000f2240a9a7981 */ /* 0x000164000c1e1520 */
.L_x_284:
[----:B------:R-:W-:Y:S05]  /*7f90*/  BSYNC B1 ;  /* 0x0000000000017941 */ /* 0x000fea0003800000 */
.L_x_283:
[----:B------:R-:W-:Y:S05]  /*7fa0*/  @!P1 BRA `(.L_x_285) ;  /* 0x00000024004c9947 */ /* 0x000fea0003800000 */
[----:B0----5:R-:W-:-:S04]  /*7fb0*/  IMAD.U32 R3, R154, 0x10000, RZ ;  /* 0x000100009a037824 */ /* 0x021fc800078e00ff */
[----:B------:R-:W-:-:S04]  /*7fc0*/  FMUL R0, R3, R156 ;  /* 0x0000009c03007220 */ /* 0x000fc80000400000 */
[----:B------:R-:W-:-:S05]  /*7fd0*/  FFMA R0, R87, R155, R0 ;  /* 0x0000009b57007223 */ /* 0x000fca0000000000 */
[----:B------:R-:W-:-:S05]  /*7fe0*/  F2FP.BF16.F32.PACK_AB R0, RZ, R0 ;  /* 0x00000000ff00723e */ /* 0x000fca00000010ff */
[----:B------:R0:W-:Y:S01]  /*7ff0*/  STG.E.U16 desc[UR36][R8.64+0xf2], R0 ;  /* 0x0000f20008007986 */ /* 0x0001e2000c101524 */
[----:B------:R-:W-:Y:S05]  /*8000*/  BRA `(.L_x_285) ;  /* 0x0000002400347947 */ /* 0x000fea0003800000 */
.L_x_34:
[----:B------:R-:W-:Y:S01]  /*8010*/  ULDC.64 UR4, c[0x0][0x5c0] ;  /* 0x0001700000047ab9 */ /* 0x000fe20000000a00 */
[-C--:B------:R-:W-:Y:S01]  /*8020*/  FMUL R88, R88, R155.reuse ;  /* 0x0000009b58587220 */ /* 0x080fe20000400000 */
[----:B------:R-:W-:Y:S01]  /*8030*/  LEA R6, P0, R168, UR4, 0x1 ;  /* 0x00000004a8067c11 */ /* 0x000fe2000f8008ff */
[----:B------:R-:W-:Y:S01]  /*8040*/  IMAD.SHL.U32 R11, R4, 0x10, RZ ;  /* 0x00000010040b7824 */ /* 0x000fe200078e00ff */
[----:B------:R-:W-:Y:S01]  /*8050*/  ISETP.GT.AND P2, PT, R0, 0x1, P3 ;  /* 0x000000010000780c */ /* 0x000fe20001f44270 */
[-C--:B------:R-:W-:Y:S01]  /*8060*/  FMUL R89, R89, R155.reuse ;  /* 0x0000009b59597220 */ /* 0x080fe20000400000 */
[----:B------:R-:W-:Y:S01]  /*8070*/  LEA.HI.X R7, R168, UR5, R167, 0x1, P0 ;  /* 0x00000005a8077c11 */ /* 0x000fe200080f0ca7 */
[-C--:B------:R-:W-:Y:S01]  /*8080*/  FMUL R90, R90, R155.reuse ;  /* 0x0000009b5a5a7220 */ /* 0x080fe20000400000 */
[----:B------:R-:W-:Y:S01]  /*8090*/  ISETP.GT.AND P0, PT, R3, 0x8, PT ;  /* 0x000000080300780c */ /* 0x000fe20003f04270 */
[-C--:B------:R-:W-:Y:S01]  /*80a0*/  FMUL R91, R91, R155.reuse ;  /* 0x0000009b5b5b7220 */ /* 0x080fe20000400000 */
[----:B------:R-:W-:Y:S01]  /*80b0*/  F2FP.BF16.F32.PACK_AB R88, RZ, R88 ;  /* 0x00000058ff58723e */ /* 0x000fe200000010ff */
[-C--:B------:R-:W-:Y:S01]  /*80c0*/  FMUL R92, R92, R155.reuse ;  /* 0x0000009b5c5c7220 */ /* 0x080fe20000400000 */
[----:B------:R-:W-:Y:S01]  /*80d0*/  ISETP.GT.AND P4, PT, R0, RZ, P0 ;  /* 0x000000ff0000720c */ /* 0x000fe20000784270 */
[-C--:B------:R-:W-:Y:S01]  /*80e0*/  FMUL R93, R93, R155.reuse ;  /* 0x0000009b5d5d7220 */ /* 0x080fe20000400000 */
[----:B------:R-:W-:Y:S01]  /*80f0*/  SHF.L.U64.HI R9, R4, 0x4, R5 ;  /* 0x0000000404097819 */ /* 0x000fe20000010205 */
[----:B------:R-:W-:Y:S01]  /*8100*/  @P1 STG.E.U16 desc[UR36][R6.64], R88 ;  /* 0x0000005806001986 */ /* 0x000fe2000c101524 */
[----:B------:R-:W-:Y:S01]  /*8110*/  IADD3 R12, P5, R11, R6, RZ ;  /* 0x000000060b0c7210 */ /* 0x000fe20007fbe0ff */
[-C--:B------:R-:W-:Y:S01]  /*8120*/  FMUL R94, R94, R155.reuse ;  /* 0x0000009b5e5e7220 */ /* 0x080fe20000400000 */
[----:B------:R-:W-:Y:S01]  /*8130*/  ISETP.GT.AND P1, PT, R0, 0x1, P0 ;  /* 0x000000010000780c */ /* 0x000fe20000724270 */
[----:B------:R-:W-:Y:S01]  /*8140*/  FMUL R95, R95, R155 ;  /* 0x0000009b5f5f7220 */ /* 0x000fe20000400000 */
[----:B------:R-:W-:Y:S01]  /*8150*/  F2FP.BF16.F32.PACK_AB R89, RZ, R89 ;  /* 0x00000059ff59723e */ /* 0x000fe200000010ff */
[----:B------:R-:W-:Y:S01]  /*8160*/  IMAD.X R13, R9, 0x1, R7, P5 ;  /* 0x00000001090d7824 */ /* 0x000fe200028e0607 */
[----:B------:R-:W-:Y:S01]  /*8170*/  F2FP.BF16.F32.PACK_AB R90, RZ, R90 ;  /* 0x0000005aff5a723e */ /* 0x000fe200000010ff */
[----:B------:R-:W-:Y:S01]  /*8180*/  FMUL R96, R96, R155 ;  /* 0x0000009b60607220 */ /* 0x000fe20000400000 */
[----:B------:R-:W-:Y:S01]  /*8190*/  F2FP.BF16.F32.PACK_AB R91, RZ, R91 ;  /* 0x0000005bff5b723e */ /* 0x000fe200000010ff */
[----:B------:R-:W-:Y:S01]  /*81a0*/  @P2 STG.E.U16 desc[UR36][R6.64+0x2], R89 ;  /* 0x0000025906002986 */ /* 0x000fe2000c101524 */
[C---:B------:R-:W-:Y:S01]  /*81b0*/  ISETP.GT.AND P5, PT, R0.reuse, 0x9, P3 ;  /* 0x000000090000780c */ /* 0x040fe20001fa4270 */
[-C--:B------:R-:W-:Y:S01]  /*81c0*/  FMUL R97, R97, R155.reuse ;  /* 0x0000009b61617220 */ /* 0x080fe20000400000 */
[C---:B------:R-:W-:Y:S01]  /*81d0*/  ISETP.GT.AND P2, PT, R0.reuse, 0x8, P0 ;  /* 0x000000080000780c */ /* 0x040fe20000744270 */
[----:B------:R-:W-:Y:S01]  /*81e0*/  @P4 STG.E.U16 desc[UR36][R12.64], R90 ;  /* 0x0000005a0c004986 */ /* 0x000fe2000c101524 */
[----:B------:R-:W-:Y:S01]  /*81f0*/  ISETP.GT.AND P4, PT, R0, 0x8, P3 ;  /* 0x000000080000780c */ /* 0x000fe20001f84270 */
[-C--:B------:R-:W-:Y:S01]  /*8200*/  FMUL R98, R98, R155.reuse ;  /* 0x0000009b62627220 */ /* 0x080fe20000400000 */
[----:B------:R-:W-:Y:S01]  /*8210*/  F2FP.BF16.F32.PACK_AB R92, RZ, R92 ;  /* 0x0000005cff5c723e */ /* 0x000fe200000010ff */
[----:B------:R-:W-:Y:S01]  /*8220*/  @P1 STG.E.U16 desc[UR36][R12.64+0x2], R91 ;  /* 0x0000025b0c001986 */ /* 0x000fe2000c101524 */
[----:B------:R-:W-:Y:S01]  /*8230*/  ISETP.GT.AND P1, PT, R0, 0x9, P0 ;  /* 0x000000090000780c */ /* 0x000fe20000724270 */
[----:B------:R-:W-:Y:S01]  /*8240*/  FMUL R99, R99, R155 ;  /* 0x0000009b63637220 */ /* 0x000fe20000400000 */
[----:B------:R-:W-:Y:S01]  /*8250*/  F2FP.BF16.F32.PACK_AB R93, RZ, R93 ;  /* 0x0000005dff5d723e */ /* 0x000fe200000010ff */
[-C--:B------:R-:W-:Y:S01]  /*8260*/  FMUL R100, R100, R155.reuse ;  /* 0x0000009b64647220 */ /* 0x080fe20000400000 */
[----:B------:R-:W-:Y:S01]  /*8270*/  F2FP.BF16.F32.PACK_AB R94, RZ, R94 ;  /* 0x0000005eff5e723e */ /* 0x000fe200000010ff */
[----:B------:R-:W-:Y:S01]  /*8280*/  FMUL R101, R101, R155 ;  /* 0x0000009b65657220 */ /* 0x000fe20000400000 */
[----:B------:R-:W-:Y:S01]  /*8290*/  F2FP.BF16.F32.PACK_AB R95, RZ, R95 ;  /* 0x0000005fff5f723e */ /* 0x000fe200000010ff */
[-C--:B------:R-:W-:Y:S01]  /*82a0*/  FMUL R102, R102, R155.reuse ;  /* 0x0000009b66667220 */ /* 0x080fe20000400000 */
[----:B------:R-:W-:Y:S01]  /*82b0*/  F2FP.BF16.F32.PACK_AB R96, RZ, R96 ;  /* 0x00000060ff60723e */ /* 0x000fe200000010ff */
[----:B------:R-:W-:Y:S01]  /*82c0*/  @P4 STG.E.U16 desc[UR36][R6.64+0x10], R92 ;  /* 0x0000105c06004986 */ /* 0x000fe2000c101524 */
[C---:B------:R-:W-:Y:S01]  /*82d0*/  ISETP.GT.AND P4, PT, R0.reuse, 0x10, P3 ;  /* 0x000000100000780c */ /* 0x040fe20001f84270 */
[----:B------:R-:W-:Y:S01]  /*82e0*/  FMUL R103, R103, R155 ;  /* 0x0000009b67677220 */ /* 0x000fe20000400000 */
[----:B------:R-:W-:Y:S01]  /*82f0*/  F2FP.BF16.F32.PACK_AB R97, RZ, R97 ;  /* 0x00000061ff61723e */ /* 0x000fe200000010ff */
[----:B------:R-:W-:Y:S01]  /*8300*/  @P5 STG.E.U16 desc[UR36][R6.64+0x12], R93 ;  /* 0x0000125d06005986 */ /* 0x000fe2000c101524 */
[----:B------:R-:W-:Y:S01]  /*8310*/  ISETP.GT.AND P5, PT, R0, 0x11, P0 ;  /* 0x000000110000780c */ /* 0x000fe200007a4270 */
        /* <DEDUP_REMOVED lines=74> */
[----:B------:R-:W-:Y:S01]  /*87c0*/  FMUL R125, R125, R155 ;  /* 0x0000009b7d7d7220 */ /* 0x000fe20000400000 */
[----:B------:R-:W-:Y:S01]  /*87d0*/  F2FP.BF16.F32.PACK_AB R119, RZ, R119 ;  /* 0x00000077ff77723e */ /* 0x000fe200000010ff */
[-C--:B------:R-:W-:Y:S01]  /*87e0*/  FMUL R126, R126, R155.reuse ;  /* 0x0000009b7e7e7220 */ /* 0x080fe20000400000 */
[----:B------:R-:W-:Y:S01]  /*87f0*/  F2FP.BF16.F32.PACK_AB R120, RZ, R120 ;  /* 0x00000078ff78723e */ /* 0x000fe200000010ff */
        /* <DEDUP_REMOVED lines=66> */
[----:B------:R-:W-:Y:S01]  /*8c20*/  IMAD.SHL.U32 R23, R4, 0x100, RZ ;  /* 0x0000010004177824 */ /* 0x000fe200078e00ff */
[----:B------:R-:W-:Y:S01]  /*8c30*/  F2FP.BF16.F32.PACK_AB R140, RZ, R140 ;  /* 0x0000008cff8c723e */ /* 0x000fe200000010ff */
[----:B------:R-:W-:Y:S01]  /*8c40*/  @P1 STG.E.U16 desc[UR36][R6.64+0x90], R124 ;  /* 0x0000907c06001986 */ /* 0x000fe2000c101524 */
[----:B------:R-:W-:Y:S01]  /*8c50*/  ISETP.GT.AND P1, PT, R0, 0x50, P3 ;  /* 0x000000500000780c */ /* 0x000fe20001f24270 */
[----:B------:R-:W-:Y:S01]  /*8c60*/  FMUL R146, R146, R155 ;  /* 0x0000009b92927220 */ /* 0x000fe20000400000 */
[----:B------:R-:W-:Y:S01]  /*8c70*/  F2FP.BF16.F32.PACK_AB R141, RZ, R141 ;  /* 0x0000008dff8d723e */ /* 0x000fe200000010ff */
[----:B------:R-:W-:Y:S01]  /*8c80*/  @P2 STG.E.U16 desc[UR36][R6.64+0x92], R125 ;  /* 0x0000927d06002986 */ /* 0x000fe2000c101524 */
[C---:B------:R-:W-:Y:S01]  /*8c90*/  ISETP.GT.AND P2, PT, R0.reuse, 0x51, P3 ;  /* 0x000000510000780c */ /* 0x040fe20001f44270 */
[-C--:B------:R-:W-:Y:S01]  /*8ca0*/  FMUL R147, R147, R155.reuse ;  /* 0x0000009b93937220 */ /* 0x080fe20000400000 */
        /* <DEDUP_REMOVED lines=11> */
[-C--:B------:R-:W-:Y:S01]  /*8d60*/  FMUL R150, R150, R155.reuse ;  /* 0x0000009b96967220 */ /* 0x080fe20000400000 */
[----:B------:R-:W-:Y:S01]  /*8d70*/  SHF.L.U64.HI R21, R4, 0x8, R5 ;  /* 0x0000000804157819 */ /* 0x000fe20000010205 */
[----:B------:R-:W-:Y:S01]  /*8d80*/  @P2 STG.E.U16 desc[UR36][R6.64+0xa2], R129 ;  /* 0x0000a28106002986 */ /* 0x000fe2000c101524 */
[C---:B------:R-:W-:Y:S01]  /*8d90*/  ISETP.GT.AND P2, PT, R0.reuse, 0x59, P3 ;  /* 0x000000590000780c */ /* 0x040fe20001f44270 */
        /* <DEDUP_REMOVED lines=58> */
[----:B------:R-:W-:Y:S01]  /*9140*/  @P2 STG.E.U16 desc[UR36][R12.64+0xd0], R142 ;  /* 0x0000d08e0c002986 */ /* 0x000fe2000c101524 */
[----:B------:R-:W-:Y:S01]  /*9150*/  F2FP.BF16.F32.PACK_AB R34, RZ, R34 ;  /* 0x00000022ff22723e */ /* 0x000fe200000010ff */
[----:B------:R-:W-:Y:S01]  /*9160*/  FMUL R40, R40, R155 ;  /* 0x0000009b28287220 */ /* 0x000fe20000400000 */
[----:B------:R-:W-:Y:S01]  /*9170*/  F2FP.BF16.F32.PACK_AB R35, RZ, R35 ;  /* 0x00000023ff23723e */ /* 0x000fe200000010ff */
        /* <DEDUP_REMOVED lines=8> */
[----:B------:R-:W-:Y:S01]  /*9200*/  @P1 IMAD.MOV.U32 R4, RZ, RZ, R6 ;  /* 0x000000ffff041224 */ /* 0x000fe200078e0006 */
[----:B------:R-:W-:Y:S01]  /*9210*/  F2FP.BF16.F32.PACK_AB R38, RZ, R38 ;  /* 0x00000026ff26723e */ /* 0x000fe200000010ff */
[----:B------:R-:W-:Y:S01]  /*9220*/  @P1 IMAD.MOV.U32 R5, RZ, RZ, R7 ;  /* 0x000000ffff051224 */ /* 0x000fe200078e0007 */
[----:B------:R-:W-:Y:S01]  /*9230*/  F2FP.BF16.F32.PACK_AB R39, RZ, R39 ;  /* 0x00000027ff27723e */ /* 0x000fe200000010ff */
[-C--:B------:R-:W-:Y:S01]  /*9240*/  FMUL R43, R43, R155.reuse ;  /* 0x0000009b2b2b7220 */ /* 0x080fe20000400000 */
[----:B------:R-:W-:Y:S01]  /*9250*/  F2FP.BF16.F32.PACK_AB R40, RZ, R40 ;  /* 0x00000028ff28723e */ /* 0x000fe200000010ff */
[-C--:B------:R-:W-:Y:S01]  /*9260*/  FMUL R44, R44, R155.reuse ;  /* 0x0000009b2c2c7220 */ /* 0x080fe20000400000 */
[----:B------:R0:W-:Y:S01]  /*9270*/  @P1 STG.E.U16 desc[UR36][R4.64+0xe2], R145 ;  /* 0x0000e29104001986 */ /* 0x0001e2000c101524 */
[----:B------:R-:W-:Y:S01]  /*9280*/  IADD3 R14, P1, P2, R11, R6, R23 ;  /* 0x000000060b0e7210 */ /* 0x000fe20007a3e017 */
[----:B------:R-:W-:Y:S01]  /*9290*/  FMUL R45, R45, R155 ;  /* 0x0000009b2d2d7220 */ /* 0x000fe20000400000 */
[----:B------:R-:W-:Y:S01]  /*92a0*/  F2FP.BF16.F32.PACK_AB R41, RZ, R41 ;  /* 0x00000029ff29723e */ /* 0x000fe200000010ff */
[----:B------:R-:W-:Y:S01]  /*92b0*/  FMUL R46, R46, R155 ;  /* 0x0000009b2e2e7220 */ /* 0x000fe20000400000 */
[----:B------:R-:W-:Y:S01]  /*92c0*/  IADD3.X R15, R9, R7, R21, P1, P2 ;  /* 0x00000007090f7210 */ /* 0x000fe20000fe4415 */
[-C--:B------:R-:W-:Y:S01]  /*92d0*/  FMUL R47, R47, R155.reuse ;  /* 0x0000009b2f2f7220 */ /* 0x080fe20000400000 */
[C---:B------:R-:W-:Y:S01]  /*92e0*/  ISETP.GT.AND P1, PT, R3.reuse, 0x80, PT ;  /* 0x000000800300780c */ /* 0x040fe20003f24270 */
[-C--:B------:R-:W-:Y:S01]  /*92f0*/  FMUL R48, R48, R155.reuse ;  /* 0x0000009b30307220 */ /* 0x080fe20000400000 */
[----:B------:R-:W-:Y:S01]  /*9300*/  ISETP.GT.AND P2, PT, R3, 0x88, PT ;  /* 0x000000880300780c */ /* 0x000fe20003f44270 */
[-C--:B------:R-:W-:Y:S01]  /*9310*/  FMUL R49, R49, R155.reuse ;  /* 0x0000009b31317220 */ /* 0x080fe20000400000 */
[----:B------:R-:W-:Y:S01]  /*9320*/  F2FP.BF16.F32.PACK_AB R42, RZ, R42 ;  /* 0x0000002aff2a723e */ /* 0x000fe200000010ff */
[----:B0-----:R-:W-:Y:S01]  /*9330*/  @P5 IMAD.MOV.U32 R5, RZ, RZ, R13 ;  /* 0x000000ffff055224 */ /* 0x001fe200078e000d */
[----:B------:R-:W-:Y:S01]  /*9340*/  @P5 MOV R4, R12 ;  /* 0x0000000c00045202 */ /* 0x000fe20000000f00 */
[----:B------:R-:W-:Y:S01]  /*9350*/  FMUL R50, R50, R155 ;  /* 0x0000009b32327220 */ /* 0x000fe20000400000 */
[----:B------:R-:W-:Y:S01]  /*9360*/  F2FP.BF16.F32.PACK_AB R43, RZ, R43 ;  /* 0x0000002bff2b723e */ /* 0x000fe200000010ff */
[-C--:B------:R-:W-:Y:S01]  /*9370*/  FMUL R51, R51, R155.reuse ;  /* 0x0000009b33337220 */ /* 0x080fe20000400000 */
[----:B------:R-:W-:Y:S01]  /*9380*/  F2FP.BF16.F32.PACK_AB R44, RZ, R44 ;  /* 0x0000002cff2c723e */ /* 0x000fe200000010ff */
[----:B------:R0:W-:Y:S01]  /*9390*/  @P5 STG.E.U16 desc[UR36][R4.64+0xe0], R146 ;  /* 0x0000e09204005986 */ /* 0x0001e2000c101524 */
[----:B------:R-:W-:Y:S01]  /*93a0*/  ISETP.GT.AND P5, PT, R0, 0x78, P3 ;  /* 0x000000780000780c */ /* 0x000fe20001fa4270 */
[-C--:B------:R-:W-:Y:S01]  /*93b0*/  FMUL R52, R52, R155.reuse ;  /* 0x0000009b34347220 */ /* 0x080fe20000400000 */
[C---:B------:R-:W-:Y:S01]  /*93c0*/  ISETP.GT.AND P3, PT, R0.reuse, 0x79, P3 ;  /* 0x000000790000780c */ /* 0x040fe20001f64270 */
[----:B------:R-:W-:Y:S01]  /*93d0*/  @P4 STG.E.U16 desc[UR36][R12.64+0xe2], R147 ;  /* 0x0000e2930c004986 */ /* 0x000fe2000c101524 */
[C---:B------:R-:W-:Y:S01]  /*93e0*/  ISETP.GT.AND P4, PT, R0.reuse, 0x78, P0 ;  /* 0x000000780000780c */ /* 0x040fe20000784270 */
[-C--:B------:R-:W-:Y:S01]  /*93f0*/  FMUL R53, R53, R155.reuse ;  /* 0x0000009b35357220 */ /* 0x080fe20000400000 */
[----:B------:R-:W-:Y:S01]  /*9400*/  ISETP.GT.AND P0, PT, R0, 0x79, P0 ;  /* 0x000000790000780c */ /* 0x000fe20000704270 */
[----:B------:R-:W-:Y:S01]  /*9410*/  FMUL R54, R54, R155 ;  /* 0x0000009b36367220 */ /* 0x000fe20000400000 */
[----:B------:R-:W-:Y:S01]  /*9420*/  F2FP.BF16.F32.PACK_AB R45, RZ, R45 ;  /* 0x0000002dff2d723e */ /* 0x000fe200000010ff */
[-C--:B------:R-:W-:Y:S01]  /*9430*/  FMUL R55, R55, R155.reuse ;  /* 0x0000009b37377220 */ /* 0x080fe20000400000 */
[----:B------:R-:W-:Y:S01]  /*9440*/  F2FP.BF16.F32.PACK_AB R46, RZ, R46 ;  /* 0x0000002eff2e723e */ /* 0x000fe200000010ff */
[----:B------:R-:W-:Y:S01]  /*9450*/  FMUL R56, R56, R155 ;  /* 0x0000009b38387220 */ /* 0x000fe20000400000 */
[----:B------:R-:W-:Y:S01]  /*9460*/  F2FP.BF16.F32.PACK_AB R47, RZ, R47 ;  /* 0x0000002fff2f723e */ /* 0x000fe200000010ff */
[----:B------:R-:W-:Y:S01]  /*9470*/  @P5 STG.E.U16 desc[UR36][R6.64+0xf0], R148 ;  /* 0x0000f09406005986 */ /* 0x000fe2000c101524 */
[----:B0-----:R-:W-:Y:S01]  /*9480*/  IADD3 R4, P5, R23, R6, RZ ;  /* 0x0000000617047210 */ /* 0x001fe20007fbe0ff */
[-C--:B------:R-:W-:Y:S01]  /*9490*/  FMUL R57, R57, R155.reuse ;  /* 0x0000009b39397220 */ /* 0x080fe20000400000 */
[----:B------:R-:W-:Y:S01]  /*94a0*/  F2FP.BF16.F32.PACK_AB R48, RZ, R48 ;  /* 0x00000030ff30723e */ /* 0x000fe200000010ff */
[----:B------:R0:W-:Y:S01]  /*94b0*/  @P3 STG.E.U16 desc[UR36][R6.64+0xf2], R149 ;  /* 0x0000f29506003986 */ /* 0x0001e2000c101524 */
[C---:B------:R-:W-:Y:S01]  /*94c0*/  ISETP.GT.AND P3, PT, R0.reuse, RZ, P1 ;  /* 0x000000ff0000720c */ /* 0x040fe20000f64270 */
[----:B------:R-:W-:Y:S01]  /*94d0*/  IMAD.X R5, R21, 0x1, R7, P5 ;  /* 0x0000000115057824 */ /* 0x000fe200028e0607 */
[C---:B------:R-:W-:Y:S01]  /*94e0*/  ISETP.GT.AND P5, PT, R0.reuse, RZ, P2 ;  /* 0x000000ff0000720c */ /* 0x040fe200017a4270 */
        /* <DEDUP_REMOVED lines=14> */
[----:B------:R-:W-:Y:S01]  /*95d0*/  @P4 STG.E.U16 desc[UR36][R4.64+0x2], R25 ;  /* 0x0000021904004986 */ /* 0x000fe2000c101524 */
[----:B------:R-:W-:Y:S01]  /*95e0*/  IADD3 R10, P4, R11, R4, RZ ;  /* 0x000000040b0a7210 */ /* 0x000fe20007f9e0ff */
[C-C-:B------:R-:W-:Y:S01]  /*95f0*/  IMAD.X R7, R9.reuse, 0x1, R5.reuse, P3 ;  /* 0x0000000109077824 */ /* 0x140fe200018e0605 */
[----:B------:R-:W-:Y:S01]  /*9600*/  ISETP.GT.AND P3, PT, R0, 0x9, P2 ;  /* 0x000000090000780c */ /* 0x000fe20001764270 */
[----:B------:R-:W-:Y:S01]  /*9610*/  FMUL R62, R62, R155 ;  /* 0x0000009b3e3e7220 */ /* 0x000fe20000400000 */
[----:B------:R-:W-:Y:S01]  /*9620*/  F2FP.BF16.F32.PACK_AB R53, RZ, R53 ;  /* 0x00000035ff35723e */ /* 0x000fe200000010ff */
[----:B------:R-:W-:Y:S01]  /*9630*/  IMAD.X R11, R9, 0x1, R5, P4 ;  /* 0x00000001090b7824 */ /* 0x000fe200020e0605 */
[----:B------:R-:W-:Y:S01]  /*9640*/  ISETP.GT.AND P4, PT, R0, 0x8, P1 ;  /* 0x000000080000780c */ /* 0x000fe20000f84270 */
[-C--:B------:R-:W-:Y:S01]  /*9650*/  FMUL R63, R63, R155.reuse ;  /* 0x0000009b3f3f7220 */ /* 0x080fe20000400000 */
[----:B------:R-:W-:Y:S01]  /*9660*/  F2FP.BF16.F32.PACK_AB R54, RZ, R54 ;  /* 0x00000036ff36723e */ /* 0x000fe200000010ff */
[-C--:B------:R-:W-:Y:S01]  /*9670*/  FMUL R64, R64, R155.reuse ;  /* 0x0000009b40407220 */ /* 0x080fe20000400000 */
        /* <DEDUP_REMOVED lines=8> */
[-C--:B------:R-:W-:Y:S01]  /*9700*/  FMUL R67, R67, R155.reuse ;  /* 0x0000009b43437220 */ /* 0x080fe20000400000 */
[----:B------:R-:W-:Y:S01]  /*9710*/  @P4 STG.E.U16 desc[UR36][R4.64+0x10], R28 ;  /* 0x0000101c04004986 */ /* 0x000fe2000c101524 */
[----:B------:R-:W-:Y:S01]  /*9720*/  ISETP.GT.AND P4, PT, R0, 0x10, P1 ;  /* 0x000000100000780c */ /* 0x000fe20000f84270 */
[----:B------:R-:W-:Y:S01]  /*9730*/  FMUL R68, R68, R155 ;  /* 0x0000009b44447220 */ /* 0x000fe20000400000 */
[----:B------:R-:W-:Y:S01]  /*9740*/  F2FP.BF16.F32.PACK_AB R57, RZ, R57 ;  /* 0x00000039ff39723e */ /* 0x000fe200000010ff */
[-C--:B------:R-:W-:Y:S01]  /*9750*/  FMUL R69, R69, R155.reuse ;  /* 0x0000009b45457220 */ /* 0x080fe20000400000 */
[----:B------:R-:W-:Y:S01]  /*9760*/  @P5 STG.E.U16 desc[UR36][R4.64+0x12], R29 ;  /* 0x0000121d04005986 */ /* 0x000fe2000c101524 */
[----:B------:R-:W-:Y:S01]  /*9770*/  ISETP.GT.AND P5, PT, R0, 0x11, P1 ;  /* 0x000000110000780c */ /* 0x000fe20000fa4270 */
[-C--:B------:R-:W-:Y:S01]  /*9780*/  FMUL R70, R70, R155.reuse ;  /* 0x0000009b46467220 */ /* 0x080fe20000400000 */
[----:B------:R-:W-:Y:S01]  /*9790*/  F2FP.BF16.F32.PACK_AB R58, RZ, R58 ;  /* 0x0000003aff3a723e */ /* 0x000fe200000010ff */
[----:B------:R0:W-:Y:S01]  /*97a0*/  @P0 STG.E.U16 desc[UR36][R6.64+0x10], R30 ;  /* 0x0000101e06000986 */ /* 0x0001e2000c101524 */
        /* <DEDUP_REMOVED lines=13> */
[--C-:B0-----:R-:W-:Y:S01]  /*9880*/  @P0 IMAD.MOV.U32 R6, RZ, RZ, R14.reuse ;  /* 0x000000ffff060224 */ /* 0x101fe200078e000e */
[----:B------:R-:W-:Y:S01]  /*9890*/  F2FP.BF16.F32.PACK_AB R62, RZ, R62 ;  /* 0x0000003eff3e723e */ /* 0x000fe200000010ff */
[--C-:B------:R-:W-:Y:S01]  /*98a0*/  @P0 IMAD.MOV.U32 R7, RZ, RZ, R15.reuse ;  /* 0x000000ffff070224 */ /* 0x100fe200078e000f */
[----:B------:R-:W-:Y:S01]  /*98b0*/  F2FP.BF16.F32.PACK_AB R63, RZ, R63 ;  /* 0x0000003fff3f723e */ /* 0x000fe200000010ff */
[-C--:B------:R-:W-:Y:S01]  /*98c0*/  FMUL R74, R74, R155.reuse ;  /* 0x0000009b4a4a7220 */ /* 0x080fe20000400000 */
[----:B------:R-:W-:Y:S01]  /*98d0*/  F2FP.BF16.F32.PACK_AB R64, RZ, R64 ;  /* 0x00000040ff40723e */ /* 0x000fe200000010ff */
[-C--:B------:R-:W-:Y:S01]  /*98e0*/  FMUL R75, R75, R155.reuse ;  /* 0x0000009b4b4b7220 */ /* 0x080fe20000400000 */
[----:B------:R0:W-:Y:S01]  /*98f0*/  @P0 STG.E.U16 desc[UR36][R6.64+0x20], R34 ;  /* 0x0000202206000986 */ /* 0x0001e2000c101524 */
        /* <DEDUP_REMOVED lines=30> */
[----:B0-----:R-:W-:Y:S01]  /*9ae0*/  @P0 IMAD.MOV.U32 R6, RZ, RZ, R14 ;  /* 0x000000ffff060224 */ /* 0x001fe200078e000e */
[----:B------:R-:W-:Y:S01]  /*9af0*/  F2FP.BF16.F32.PACK_AB R76, RZ, R76 ;  /* 0x0000004cff4c723e */ /* 0x000fe200000010ff */
[----:B------:R-:W-:Y:S01]  /*9b00*/  @P0 IMAD.MOV.U32 R7, RZ, RZ, R15 ;  /* 0x000000ffff070224 */ /* 0x000fe200078e000f */
[----:B------:R-:W-:Y:S01]  /*9b10*/  F2FP.BF16.F32.PACK_AB R77, RZ, R77 ;  /* 0x0000004dff4d723e */ /* 0x000fe200000010ff */
[-C--:B------:R-:W-:Y:S01]  /*9b20*/  FMUL R86, R86, R155.reuse ;  /* 0x0000009b56567220 */ /* 0x080fe20000400000 */
[----:B------:R-:W-:Y:S01]  /*9b30*/  F2FP.BF16.F32.PACK_AB R78, RZ, R78 ;  /* 0x0000004eff4e723e */ /* 0x000fe200000010ff */
[----:B------:R-:W-:Y:S01]  /*9b40*/  FMUL R87, R87, R155 ;  /* 0x0000009b57577220 */ /* 0x000fe20000400000 */
[----:B------:R0:W-:Y:S01]  /*9b50*/  @P0 STG.E.U16 desc[UR36][R6.64+0x30], R38 ;  /* 0x0000302606000986 */ /* 0x0001e2000c101524 */
[----:B------:R-:W-:-:S02]  /*9b60*/  ISETP.GT.AND P0, PT, R0, 0x20, P2 ;  /* 0x000000200000780c */ /* 0x000fc40001704270 */
[----:B------:R-:W-:Y:S02]  /*9b70*/  F2FP.BF16.F32.PACK_AB R79, RZ, R79 ;  /* 0x0000004fff4f723e */ /* 0x000fe400000010ff */
[----:B------:R-:W-:Y:S02]  /*9b80*/  F2FP.BF16.F32.PACK_AB R80, RZ, R80 ;  /* 0x00000050ff50723e */ /* 0x000fe400000010ff */
[----:B------:R-:W-:Y:S02]  /*9b90*/  F2FP.BF16.F32.PACK_AB R81, RZ, R81 ;  /* 0x00000051ff51723e */ /* 0x000fe400000010ff */
[----:B------:R-:W-:Y:S02]  /*9ba0*/  F2FP.BF16.F32.PACK_AB R82, RZ, R82 ;  /* 0x00000052ff52723e */ /* 0x000fe400000010ff */
[----:B------:R-:W-:Y:S01]  /*9bb0*/  F2FP.BF16.F32.PACK_AB R83, RZ, R83 ;  /* 0x00000053ff53723e */ /* 0x000fe200000010ff */
[----:B0-----:R-:W-:Y:S01]  /*9bc0*/  @P3 IMAD.MOV.U32 R6, RZ, RZ, R14 ;  /* 0x000000ffff063224 */ /* 0x001fe200078e000e */
[----:B------:R-:W-:Y:S01]  /*9bd0*/  F2FP.BF16.F32.PACK_AB R84, RZ, R84 ;  /* 0x00000054ff54723e */ /* 0x000fe200000010ff */
[----:B------:R-:W-:Y:S01]  /*9be0*/  @P3 IMAD.MOV.U32 R7, RZ, RZ, R15 ;  /* 0x000000ffff073224 */ /* 0x000fe200078e000f */
[----:B------:R-:W-:-:S02]  /*9bf0*/  F2FP.BF16.F32.PACK_AB R85, RZ, R85 ;  /* 0x00000055ff55723e */ /* 0x000fc400000010ff */
[----:B------:R-:W-:Y:S02]  /*9c00*/  F2FP.BF16.F32.PACK_AB R86, RZ, R86 ;  /* 0x00000056ff56723e */ /* 0x000fe400000010ff */
[----:B------:R0:W-:Y:S01]  /*9c10*/  @P3 STG.E.U16 desc[UR36][R6.64+0x32], R39 ;  /* 0x0000322706003986 */ /* 0x0001e2000c101524 */
[C---:B------:R-:W-:Y:S02]  /*9c20*/  ISETP.GT.AND P3, PT, R0.reuse, 0x21, P2 ;  /* 0x000000210000780c */ /* 0x040fe40001764270 */
[----:B------:R-:W-:Y:S01]  /*9c30*/  F2FP.BF16.F32.PACK_AB R87, RZ, R87 ;  /* 0x00000057ff57723e */ /* 0x000fe200000010ff */
[----:B------:R-:W-:Y:S01]  /*9c40*/  @P4 STG.E.U16 desc[UR36][R4.64+0x40], R40 ;  /* 0x0000402804004986 */ /* 0x000fe2000c101524 */
[----:B------:R-:W-:-:S03]  /*9c50*/  ISETP.GT.AND P4, PT, R0, 0x28, P1 ;  /* 0x000000280000780c */ /* 0x000fc60000f84270 */
[----:B------:R-:W-:Y:S01]  /*9c60*/  @P5 STG.E.U16 desc[UR36][R4.64+0x42], R41 ;  /* 0x0000422904005986 */ /* 0x000fe2000c101524 */
[----:B------:R-:W-:Y:S01]  /*9c70*/  ISETP.GT.AND P5, PT, R0, 0x29, P1 ;  /* 0x000000290000780c */ /* 0x000fe20000fa4270 */
[----:B0-----:R-:W-:Y:S02]  /*9c80*/  @P0 IMAD.MOV.U32 R6, RZ, RZ, R14 ;  /* 0x000000ffff060224 */ /* 0x001fe400078e000e */
[----:B------:R-:W-:-:S05]  /*9c90*/  @P0 IMAD.MOV.U32 R7, RZ, RZ, R15 ;  /* 0x000000ffff070224 */ /* 0x000fca00078e000f */
[----:B------:R0:W-:Y:S01]  /*9ca0*/  @P0 STG.E.U16 desc[UR36][R6.64+0x40], R42 ;  /* 0x0000402a06000986 */ /* 0x0001e2000c101524 */
[----:B------:R-:W-:Y:S01]  /*9cb0*/  ISETP.GT.AND P0, PT, R0, 0x28, P2 ;  /* 0x000000280000780c */ /* 0x000fe20001704270 */
[----:B0-----:R-:W-:Y:S02]  /*9cc0*/  @P3 IMAD.MOV.U32 R6, RZ, RZ, R14 ;  /* 0x000000ffff063224 */ /* 0x001fe400078e000e */
[----:B------:R-:W-:-:S05]  /*9cd0*/  @P3 IMAD.MOV.U32 R7, RZ, RZ, R15 ;  /* 0x000000ffff073224 */ /* 0x000fca00078e000f */
[----:B------:R0:W-:Y:S01]  /*9ce0*/  @P3 STG.E.U16 desc[UR36][R6.64+0x42], R43 ;  /* 0x0000422b06003986 */ /* 0x0001e2000c101524 */
[----:B------:R-:W-:-:S03]  /*9cf0*/  ISETP.GT.AND P3, PT, R0, 0x29, P2 ;  /* 0x000000290000780c */ /* 0x000fc60001764270 */
        /* <DEDUP_REMOVED lines=19> */
[----:B------:R-:W-:Y:S02]  /*9e30*/  ISETP.GT.AND P0, PT, R0, 0x38, P2 ;  /* 0x000000380000780c */ /* 0x000fe40001704270 */
[----:B0-----:R-:W-:Y:S01]  /*9e40*/  @P3 MOV R6, R14 ;  /* 0x0000000e00063202 */ /* 0x001fe20000000f00 */
        /* <DEDUP_REMOVED lines=67> */
[----:B0-----:R-:W-:Y:S01]  /*a280*/  @P0 IMAD.MOV.U32 R6, RZ, RZ, R14 ;  /* 0x000000ffff060224 */ /* 0x001fe200078e000e */
[----:B------:R-:W-:-:S05]  /*a290*/  @P0 MOV R7, R15 ;  /* 0x0000000f00070202 */ /* 0x000fca0000000f00 */
        /* <DEDUP_REMOVED lines=17> */
[C---:B------:R-:W-:Y:S02]  /*a3b0*/  ISETP.GT.AND P3, PT, R0.reuse, 0x78, P1 ;  /* 0x000000780000780c */ /* 0x040fe40000f64270 */
[C---:B------:R-:W-:Y:S01]  /*a3c0*/  ISETP.GT.AND P1, PT, R0.reuse, 0x79, P1 ;  /* 0x000000790000780c */ /* 0x040fe20000f24270 */
[----:B------:R-:W-:Y:S01]  /*a3d0*/  @P4 STG.E.U16 desc[UR36][R4.64+0xe0], R80 ;  /* 0x0000e05004004986 */ /* 0x000fe2000c101524 */
[----:B------:R-:W-:-:S03]  /*a3e0*/  ISETP.GT.AND P4, PT, R0, 0x71, P2 ;  /* 0x000000710000780c */ /* 0x000fc60001784270 */
[----:B------:R-:W-:Y:S01]  /*a3f0*/  @P5 STG.E.U16 desc[UR36][R4.64+0xe2], R81 ;  /* 0x0000e25104005986 */ /* 0x000fe2000c101524 */
[C---:B------:R-:W-:Y:S02]  /*a400*/  ISETP.GT.AND P5, PT, R0.reuse, 0x78, P2 ;  /* 0x000000780000780c */ /* 0x040fe400017a4270 */
[----:B------:R-:W-:Y:S01]  /*a410*/  ISETP.GT.AND P2, PT, R0, 0x79, P2 ;  /* 0x000000790000780c */ /* 0x000fe20001744270 */
[----:B0-----:R-:W-:Y:S02]  /*a420*/  @P0 IMAD.MOV.U32 R6, RZ, RZ, R14 ;  /* 0x000000ffff060224 */ /* 0x001fe400078e000e */
[----:B------:R-:W-:-:S05]  /*a430*/  @P0 IMAD.MOV.U32 R7, RZ, RZ, R15 ;  /* 0x000000ffff070224 */ /* 0x000fca00078e000f */
[----:B------:R0:W-:Y:S02]  /*a440*/  @P0 STG.E.U16 desc[UR36][R6.64+0xe0], R82 ;  /* 0x0000e05206000986 */ /* 0x0001e4000c101524 */
[----:B0-----:R-:W-:Y:S02]  /*a450*/  @P4 IMAD.MOV.U32 R6, RZ, RZ, R14 ;  /* 0x000000ffff064224 */ /* 0x001fe400078e000e */
[----:B------:R-:W-:-:S05]  /*a460*/  @P4 IMAD.MOV.U32 R7, RZ, RZ, R15 ;  /* 0x000000ffff074224 */ /* 0x000fca00078e000f */
[----:B------:R-:W-:Y:S04]  /*a470*/  @P4 STG.E.U16 desc[UR36][R6.64+0xe2], R83 ;  /* 0x0000e25306004986 */ /* 0x000fe8000c101524 */
[----:B------:R-:W-:Y:S04]  /*a480*/  @P3 STG.E.U16 desc[UR36][R4.64+0xf0], R84 ;  /* 0x0000f05404003986 */ /* 0x000fe8000c101524 */
[----:B------:R0:W-:Y:S02]  /*a490*/  @P1 STG.E.U16 desc[UR36][R4.64+0xf2], R85 ;  /* 0x0000f25504001986 */ /* 0x0001e4000c101524 */
[----:B0-----:R-:W-:-:S02]  /*a4a0*/  @P5 IMAD.MOV.U32 R4, RZ, RZ, R14 ;  /* 0x000000ffff045224 */ /* 0x001fc400078e000e */
[----:B------:R-:W-:-:S05]  /*a4b0*/  @P5 IMAD.MOV.U32 R5, RZ, RZ, R15 ;  /* 0x000000ffff055224 */ /* 0x000fca00078e000f */
[----:B------:R0:W-:Y:S04]  /*a4c0*/  @P5 STG.E.U16 desc[UR36][R4.64+0xf0], R86 ;  /* 0x0000f05604005986 */ /* 0x0001e8000c101524 */
[----:B------:R0:W-:Y:S02]  /*a4d0*/  @P2 STG.E.U16 desc[UR36][R14.64+0xf2], R87 ;  /* 0x0000f2570e002986 */ /* 0x0001e4000c101524 */
.L_x_285:
[----:B------:R-:W-:Y:S05]  /*a4e0*/  BSYNC B0 ;  /* 0x0000000000007941 */ /* 0x000fea0003800000 */
.L_x_33:
[----:B------:R-:W-:Y:S01]  /*a4f0*/  ULDC UR4, c[0x0][0xc] ;  /* 0x0000030000047ab9 */ /* 0x000fe20000000800 */
[----:B------:R-:W-:Y:S01]  /*a500*/  ULDC UR5, c[0x0][0x10] ;  /* 0x0000040000057ab9 */ /* 0x000fe20000000800 */
[----:B0-----:R-:W0:Y:S01]  /*a510*/  LDC R3, c[0x0][0x14] ;  /* 0x00000500ff037b82 */ /* 0x001e220000000800 */
[----:B------:R-:W-:Y:S01]  /*a520*/  UIMAD.WIDE.U32 UR4, UR4, UR5, URZ ;  /* 0x00000005040472a5 */ /* 0x000fe2000f8e003f */
[----:B------:R-:W-:Y:S01]  /*a530*/  PRMT R0, RZ, 0x7610, R0 ;  /* 0x00007610ff007816 */ /* 0x000fe20000000000 */
[----:B-----5:R-:W-:Y:S02]  /*a540*/  IMAD.MOV.U32 R154, RZ, RZ, -0x1 ;  /* 0xffffffffff9a7424 */ /* 0x020fe400078e00ff */
[----:B------:R-:W-:Y:S02]  /*a550*/  IMAD.MOV.U32 R23, RZ, RZ, -0x1 ;  /* 0xffffffffff177424 */ /* 0x000fe400078e00ff */
[----:B0-----:R-:W-:-:S04]  /*a560*/  IMAD.WIDE.U32 R16, R3, UR4, R16 ;  /* 0x0000000403107c25 */ /* 0x001fc8000f8e0010 */
[----:B------:R-:W-:Y:S01]  /*a570*/  IMAD R3, R3, UR5, RZ ;  /* 0x0000000503037c24 */ /* 0x000fe2000f8e02ff */
[----:B------:R-:W-:Y:S02]  /*a580*/  ULDC.64 UR4, c[0x0][0x650] ;  /* 0x0001940000047ab9 */ /* 0x000fe40000000a00 */
[----:B------:R-:W-:Y:S01]  /*a590*/  ISETP.GE.U32.AND P0, PT, R16, UR4, PT ;  /* 0x0000000410007c0c */ /* 0x000fe2000bf06070 */
[----:B------:R-:W-:-:S05]  /*a5a0*/  IMAD.IADD R17, R17, 0x1, R3 ;  /* 0x0000000111117824 */ /* 0x000fca00078e0203 */
[----:B------:R-:W-:-:S13]  /*a5b0*/  ISETP.GE.U32.AND.EX P0, PT, R17, UR5, PT, P0 ;  /* 0x0000000511007c0c */ /* 0x000fda000bf06100 */
[----:B------:R-:W-:Y:S05]  /*a5c0*/  @P0 BRA `(.L_x_286) ;  /* 0x0000000400640947 */ /* 0x000fea0003800000 */
[----:B------:R-:W0:Y:S01]  /*a5d0*/  S2R R12, SR_CTAID.X ;  /* 0x00000000000c7919 */ /* 0x000e220000002500 */
[----:B-12---:R-:W1:Y:S01]  /*a5e0*/  LDC.64 R10, c[0x0][0x628] ;  /* 0x00018a00ff0a7b82 */ /* 0x006e620000000a00 */
[----:B------:R-:W-:Y:S01]  /*a5f0*/  ULDC UR4, c[0x0][0x150] ;  /* 0x0000540000047ab9 */ /* 0x000fe20000000800 */
[----:B------:R-:W-:Y:S01]  /*a600*/  IMAD.MOV.U32 R8, RZ, RZ, R16 ;  /* 0x000000ffff087224 */ /* 0x000fe200078e0010 */
[----:B------:R-:W2:Y:S01]  /*a610*/  S2R R24, SR_CTAID.Y ;  /* 0x0000000000187919 */ /* 0x000ea20000002600 */
[----:B------:R-:W-:-:S04]  /*a620*/  IMAD.MOV.U32 R9, RZ, RZ, R17 ;  /* 0x000000ffff097224 */ /* 0x000fc800078e0011 */
[----:B------:R-:W2:Y:S08]  /*a630*/  LDC R21, c[0x0][0x144] ;  /* 0x00005100ff157b82 */ /* 0x000eb00000000800 */
[----:B------:R-:W2:Y:S08]  /*a640*/  LDC R0, c[0x0][0x630] ;  /* 0x00018c00ff007b82 */ /* 0x000eb00000000800 */
[----:B------:R-:W2:Y:S01]  /*a650*/  LDC.64 R14, c[0x0][0x620] ;  /* 0x00018800ff0e7b82 */ /* 0x000ea20000000a00 */
[----:B-1----:R-:W-:-:S04]  /*a660*/  ISETP.NE.U32.AND P0, PT, R10, RZ, PT ;  /* 0x000000ff0a00720c */ /* 0x002fc80003f05070 */
[----:B------:R-:W-:Y:S02]  /*a670*/  ISETP.NE.AND.EX P0, PT, R11, RZ, PT, P0 ;  /* 0x000000ff0b00720c */ /* 0x000fe40003f05300 */
[----:B0-----:R-:W-:-:S05]  /*a680*/  I2FP.F32.U32 R3, R12 ;  /* 0x0000000c00037245 */ /* 0x001fca0000201000 */
[----:B------:R-:W-:-:S04]  /*a690*/  FMUL R3, R3, UR4 ;  /* 0x0000000403037c20 */ /* 0x000fc80008400000 */
[----:B------:R0:W1:Y:S02]  /*a6a0*/  F2I.U32.TRUNC.NTZ R20, R3 ;  /* 0x0000000300147305 */ /* 0x000064000020f000 */
[----:B------:R-:W-:Y:S05]  /*a6b0*/  @!P0 BRA `(.L_x_287) ;  /* 0x0000000000288947 */ /* 0x000fea0003800000 */
[----:B0-----:R-:W0:Y:S02]  /*a6c0*/  LDC R3, c[0x0][0x634] ;  /* 0x00018d00ff037b82 */ /* 0x001e240000000800 */
[----:B0-----:R-:W-:-:S05]  /*a6d0*/  IADD3 R3, P0, R16, R3, RZ ;  /* 0x0000000310037210 */ /* 0x001fca0007f1e0ff */
        /* <DEDUP_REMOVED lines=8> */
.L_x_287:
[----:B------:R-:W5:Y:S01]  /*a760*/  LDC.64 R30, c[0x0][0x640] ;  /* 0x00019000ff1e7b82 */ /* 0x000f620000000a00 */
[-CC-:B--2---:R-:W-:Y:S01]  /*a770*/  SHF.R.U64 R23, R8, R0.reuse, R9.reuse ;  /* 0x0000000008177219 */ /* 0x184fe20000001209 */
[----:B-1----:R-:W-:Y:S01]  /*a780*/  IMAD.MOV R20, RZ, RZ, -R20 ;  /* 0x000000ffff147224 */ /* 0x002fe200078e0a14 */
[----:B------:R-:W-:Y:S01]  /*a790*/  SHF.R.U32.HI R0, RZ, R0, R9 ;  /* 0x00000000ff007219 */ /* 0x000fe20000011609 */
[----:B------:R-:W-:Y:S01]  /*a7a0*/  ULDC UR4, c[0x0][0x154] ;  /* 0x0000550000047ab9 */ /* 0x000fe20000000800 */
[----:B0-----:R-:W-:Y:S01]  /*a7b0*/  IADD3 R3, P0, RZ, -R23, RZ ;  /* 0x80000017ff037210 */ /* 0x001fe20007f1e0ff */
[----:B------:R-:W-:Y:S02]  /*a7c0*/  IMAD R26, R21, R20, R12 ;  /* 0x00000014151a7224 */ /* 0x000fe400078e020c */
[----:B------:R-:W0:Y:S01]  /*a7d0*/  LDC R6, c[0x0][0x618] ;  /* 0x00018600ff067b82 */ /* 0x000e220000000800 */
[----:B------:R-:W-:Y:S02]  /*a7e0*/  IMAD.MOV.U32 R7, RZ, RZ, 0x1 ;  /* 0x00000001ff077424 */ /* 0x000fe400078e00ff */
[----:B------:R-:W-:-:S04]  /*a7f0*/  IMAD.X R5, RZ, RZ, ~R0, P0 ;  /* 0x000000ffff057224 */ /* 0x000fc800000e0e00 */
[-C--:B------:R-:W-:Y:S01]  /*a800*/  IMAD R0, R5, R14.reuse, RZ ;  /* 0x0000000e05007224 */ /* 0x080fe200078e02ff */
[----:B------:R-:W1:Y:S01]  /*a810*/  LDC R8, c[0x0][0x608] ;  /* 0x00018200ff087b82 */ /* 0x000e620000000800 */
[----:B------:R-:W-:-:S04]  /*a820*/  IMAD.WIDE.U32 R4, R3, R14, R16 ;  /* 0x0000000e03047225 */ /* 0x000fc800078e0010 */
[----:B------:R-:W-:Y:S01]  /*a830*/  IMAD R3, R3, R15, R0 ;  /* 0x0000000f03037224 */ /* 0x000fe200078e0200 */
[----:B------:R-:W-:Y:S02]  /*a840*/  I2FP.F32.U32 R0, R24 ;  /* 0x0000001800007245 */ /* 0x000fe40000201000 */
[----:B------:R-:W2:Y:S01]  /*a850*/  LDC R28, c[0x0][0x658] ;  /* 0x00019600ff1c7b82 */ /* 0x000ea20000000800 */
[----:B-----5:R-:W-:Y:S02]  /*a860*/  ISETP.NE.U32.AND P0, PT, R30, RZ, PT ;  /* 0x000000ff1e00720c */ /* 0x020fe40003f05070 */
[----:B------:R-:W-:Y:S01]  /*a870*/  IADD3 R3, R5, R3, RZ ;  /* 0x0000000305037210 */ /* 0x000fe20007ffe0ff */
[----:B------:R-:W-:Y:S01]  /*a880*/  FMUL R0, R0, UR4 ;  /* 0x0000000400007c20 */ /* 0x000fe20008400000 */
[----:B------:R-:W-:Y:S01]  /*a890*/  ISETP.NE.AND.EX P0, PT, R31, RZ, PT, P0 ;  /* 0x000000ff1f00720c */ /* 0x000fe20003f05300 */
[----:B------:R-:W-:Y:S02]  /*a8a0*/  IMAD.MOV.U32 R5, RZ, RZ, -0x1 ;  /* 0xffffffffff057424 */ /* 0x000fe400078e00ff */
[----:B------:R-:W3:Y:S01]  /*a8b0*/  LDC R15, c[0x0][0x148] ;  /* 0x00005200ff0f7b82 */ /* 0x000ee20000000800 */
[-CC-:B0-----:R-:W-:Y:S01]  /*a8c0*/  SHF.R.U64 R12, R4, R6.reuse, R3.reuse ;  /* 0x00000006040c7219 */ /* 0x181fe20000001203 */
[----:B------:R0:W0:Y:S01]  /*a8d0*/  F2I.U32.TRUNC.NTZ R13, R0 ;  /* 0x00000000000d7305 */ /* 0x000022000020f000 */
[----:B------:R-:W-:-:S05]  /*a8e0*/  SHF.R.U32.HI R3, RZ, R6, R3 ;  /* 0x00000006ff037219 */ /* 0x000fca0000011603 */
[----:B------:R-:W0:Y:S01]  /*a8f0*/  LDC R20, c[0x0][0x600] ;  /* 0x00018000ff147b82 */ /* 0x000e220000000800 */
[-CC-:B-1----:R-:W-:Y:S02]  /*a900*/  SHF.R.U64 R10, R12, R8.reuse, R3.reuse ;  /* 0x000000080c0a7219 */ /* 0x182fe40000001203 */
[----:B------:R-:W-:-:S05]  /*a910*/  SHF.R.U32.HI R3, RZ, R8, R3 ;  /* 0x00000008ff037219 */ /* 0x000fca0000011603 */
[----:B------:R-:W1:Y:S01]  /*a920*/  LDC R21, c[0x0][0x648] ;  /* 0x00019200ff157b82 */ /* 0x000e620000000800 */
[-C--:B--2---:R-:W-:Y:S02]  /*a930*/  SHF.L.U32 R4, R5, R28.reuse, RZ ;  /* 0x0000001c05047219 */ /* 0x084fe400000006ff */
[-CC-:B------:R-:W-:Y:S02]  /*a940*/  SHF.R.U64 R14, R10, R28.reuse, R3.reuse ;  /* 0x0000001c0a0e7219 */ /* 0x180fe40000001203 */
[----:B------:R-:W-:Y:S02]  /*a950*/  SHF.R.U32.HI R5, RZ, R28, R3 ;  /* 0x0000001cff057219 */ /* 0x000fe40000011603 */
[----:B------:R-:W-:Y:S01]  /*a960*/  LOP3.LUT R153, RZ, R4, RZ, 0x33, !PT ;  /* 0x00000004ff997212 */ /* 0x000fe200078e33ff */
[----:B------:R-:W2:Y:S01]  /*a970*/  LDC R25, c[0x0][0x638] ;  /* 0x00018e00ff197b82 */ /* 0x000ea20000000800 */
[----:B------:R-:W-:Y:S01]  /*a980*/  SHF.L.U32 R28, R7, R28, RZ ;  /* 0x0000001c071c7219 */ /* 0x000fe200000006ff */
[----:B------:R-:W-:-:S06]  /*a990*/  IMAD.MOV.U32 R4, RZ, RZ, R14 ;  /* 0x000000ffff047224 */ /* 0x000fcc00078e000e */
[----:B------:R-:W0:Y:S01]  /*a9a0*/  LDC R27, c[0x0][0x610] ;  /* 0x00018400ff1b7b82 */ /* 0x000e220000000800 */
[----:B------:R-:W-:Y:S05]  /*a9b0*/  @!P0 BRA `(.L_x_288) ;  /* 0x0000000000288947 */ /* 0x000fea0003800000 */
[----:B------:R-:W5:Y:S02]  /*a9c0*/  LDC R3, c[0x0][0x64c] ;  /* 0x00019300ff037b82 */ /* 0x000f640000000800 */
[----:B-----5:R-:W-:-:S05]  /*a9d0*/  IADD3 R3, P0, R14, R3, RZ ;  /* 0x000000030e037210 */ /* 0x020fca0007f1e0ff */
        /* <DEDUP_REMOVED lines=8> */
.L_x_288:
[----:B------:R-:W-:Y:S01]  /*aa60*/  ISETP.NE.AND P0, PT, R2, 0x1, PT ;  /* 0x000000010200780c */ /* 0x000fe20003f05270 */
[----:B0-----:R-:W-:Y:S01]  /*aa70*/  IMAD.MOV R13, RZ, RZ, -R13 ;  /* 0x000000ffff0d7224 */ /* 0x001fe200078e0a0d */
[----:B-1----:R-:W-:Y:S01]  /*aa80*/  SHF.R.U64 R0, R4, R21, R5 ;  /* 0x0000001504007219 */ /* 0x002fe20000001205 */
[----:B------:R-:W-:Y:S01]  /*aa90*/  VIADD R5, R20, 0xffffffff ;  /* 0xffffffff14057836 */ /* 0x000fe20000000000 */
[----:B------:R-:W-:-:S03]  /*aaa0*/  LOP3.LUT R153, R10, R153, RZ, 0xc0, !PT ;  /* 0x000000990a997212 */ /* 0x000fc600078ec0ff */
[----:B------:R-:W-:Y:S01]  /*aab0*/  IMAD.MOV R3, RZ, RZ, -R0 ;  /* 0x000000ffff037224 */ /* 0x000fe200078e0a00 */
[----:B------:R-:W-:Y:S01]  /*aac0*/  LOP3.LUT R5, R12, R5, RZ, 0xc0, !PT ;  /* 0x000000050c057212 */ /* 0x000fe200078ec0ff */
[----:B------:R-:W-:Y:S02]  /*aad0*/  IMAD R153, R28, R0, R153 ;  /* 0x000000001c997224 */ /* 0x000fe400078e0299 */
[----:B--2---:R-:W-:Y:S02]  /*aae0*/  IMAD R0, R3, R25, R14 ;  /* 0x0000001903007224 */ /* 0x004fe400078e020e */
[----:B---3--:R-:W-:Y:S02]  /*aaf0*/  @P0 IMAD R26, R15, R13, R24 ;  /* 0x0000000d0f1a0224 */ /* 0x008fe400078e0218 */
[----:B------:R-:W-:Y:S02]  /*ab00*/  IMAD R4, R0, R20, R5 ;  /* 0x0000001400047224 */ /* 0x000fe400078e0205 */
[----:B------:R-:W-:-:S02]  /*ab10*/  IMAD R153, R153, R27, R26 ;  /* 0x0000001b99997224 */ /* 0x000fc400078e021a */
[----:B------:R-:W-:-:S03]  /*ab20*/  IMAD.MOV.U32 R3, RZ, RZ, 0x1 ;  /* 0x00000001ff037424 */ /* 0x000fc600078e00ff */
[----:B------:R-:W-:Y:S02]  /*ab30*/  SEL R154, R4, R153, !P0 ;  /* 0x00000099049a7207 */ /* 0x000fe40004000000 */
[----:B------:R-:W-:Y:S02]  /*ab40*/  PRMT R0, R3, 0x7610, R0 ;  /* 0x0000761003007816 */ /* 0x000fe40000000000 */
[----:B------:R-:W-:-:S07]  /*ab50*/  SEL R153, R153, R4, !P0 ;  /* 0x0000000499997207 */ /* 0x000fce0004000000 */
.L_x_286:
[----:B------:R-:W-:-:S13]  /*ab60*/  LOP3.LUT P0, RZ, R0, 0xff, RZ, 0xc0, !PT ;  /* 0x000000ff00ff7812 */ /* 0x000fda000780c0ff */
[----:B------:R-:W-:Y:S05]  /*ab70*/  @P0 BRA `(.L_x_289) ;  /* 0xffffff68001c0947 */ /* 0x000fea000383ffff */
[----:B------:R-:W-:Y:S05]  /*ab80*/  EXIT ;  /* 0x000000000000794d */ /* 0x000fea0003800000 */
.L_x_8:
[----:B0-----:R-:W-:Y:S01]  /*ab90*/  ULDC.64 UR4, c[0x0][0x650] ;  /* 0x0001940000047ab9 */ /* 0x001fe20000000a00 */
        /* <DEDUP_REMOVED lines=25> */
.L_x_291:
[----:B------:R-:W0:Y:S01]  /*ad30*/  LDC.64 R28, c[0x0][0x640] ;  /* 0x00019000ff1c7b82 */ /* 0x000e220000000a00 */
[-CC-:B------:R-:W-:Y:S01]  /*ad40*/  SHF.R.U64 R22, R12, R6.reuse, R13.reuse ;  /* 0x000000060c167219 */ /* 0x180fe2000000120d */
[----:B------:R-:W-:Y:S01]  /*ad50*/  IMAD.MOV.U32 R30, RZ, RZ, 0x1 ;  /* 0x00000001ff1e7424 */ /* 0x000fe200078e00ff */
[----:B------:R-:W-:Y:S02]  /*ad60*/  SHF.R.U32.HI R6, RZ, R6, R13 ;  /* 0x00000006ff067219 */ /* 0x000fe4000001160d */
        /* <DEDUP_REMOVED lines=9> */
[----:B------:R-:W-:-:S03]  /*ae00*/  IMAD.IADD R9, R9, 0x1, R11 ;  /* 0x0000000109097824 */ /* 0x000fc600078e020b */
[----:B------:R-:W-:-:S03]  /*ae10*/  ISETP.NE.AND.EX P0, PT, R29, RZ, PT, P0 ;  /* 0x000000ff1d00720c */ /* 0x000fc60003f05300 */
[----:B------:R-:W0:Y:S01]  /*ae20*/  LDC R20, c[0x0][0x600] ;  /* 0x00018000ff147b82 */ /* 0x000e220000000800 */
[-CC-:B-1----:R-:W-:Y:S01]  /*ae30*/  SHF.R.U64 R14, R8, R10.reuse, R9.reuse ;  /* 0x0000000a080e7219 */ /* 0x182fe20000001209 */
[----:B------:R-:W-:Y:S01]  /*ae40*/  IMAD.MOV.U32 R8, RZ, RZ, -0x1 ;  /* 0xffffffffff087424 */ /* 0x000fe200078e00ff */
[----:B------:R-:W-:-:S05]  /*ae50*/  SHF.R.U32.HI R9, RZ, R10, R9 ;  /* 0x0000000aff097219 */ /* 0x000fca0000011609 */
[----:B------:R-:W1:Y:S01]  /*ae60*/  LDC R26, c[0x0][0x648] ;  /* 0x00019200ff1a7b82 */ /* 0x000e620000000800 */
[-CC-:B--2---:R-:W-:Y:S02]  /*ae70*/  SHF.R.U64 R21, R14, R12.reuse, R9.reuse ;  /* 0x0000000c0e157219 */ /* 0x184fe40000001209 */
[----:B------:R-:W-:-:S05]  /*ae80*/  SHF.R.U32.HI R6, RZ, R12, R9 ;  /* 0x0000000cff067219 */ /* 0x000fca0000011609 */
[----:B------:R-:W2:Y:S01]  /*ae90*/  LDC R27, c[0x0][0x638] ;  /* 0x00018e00ff1b7b82 */ /* 0x000ea20000000800 */
[-C--:B---3--:R-:W-:Y:S02]  /*aea0*/  SHF.L.U32 R8, R8, R25.reuse, RZ ;  /* 0x0000001908087219 */ /* 0x088fe400000006ff */
[-CC-:B------:R-:W-:Y:S02]  /*aeb0*/  SHF.R.U64 R23, R21, R25.reuse, R6.reuse ;  /* 0x0000001915177219 */ /* 0x180fe40000001206 */
[----:B------:R-:W-:Y:S02]  /*aec0*/  LOP3.LUT R32, RZ, R8, RZ, 0x33, !PT ;  /* 0x00000008ff207212 */ /* 0x000fe400078e33ff */
[----:B------:R-:W-:Y:S01]  /*aed0*/  SHF.R.U32.HI R9, RZ, R25, R6 ;  /* 0x00000019ff097219 */ /* 0x000fe20000011606 */
[----:B------:R-:W3:Y:S01]  /*aee0*/  LDC R31, c[0x0][0x610] ;  /* 0x00018400ff1f7b82 */ /* 0x000ee20000000800 */
[----:B------:R-:W-:Y:S01]  /*aef0*/  MOV R8, R23 ;  /* 0x0000001700087202 */ /* 0x000fe20000000f00 */
[----:B------:R-:W-:Y:S06]  /*af00*/  @!P0 BRA `(.L_x_292) ;  /* 0x0000000000288947 */ /* 0x000fec0003800000 */
        /* <DEDUP_REMOVED lines=10> */
.L_x_292:
[----:B------:R-:W-:Y:S02]  /*afb0*/  ISETP.NE.AND P0, PT, R2, 0x1, PT ;  /* 0x000000010200780c */ /* 0x000fe40003f05270 */
[----:B-1----:R-:W-:Y:S01]  /*afc0*/  SHF.R.U64 R6, R8, R26, R9 ;  /* 0x0000001a08067219 */ /* 0x002fe20000001209 */
[----:B0-----:R-:W-:Y:S01]  /*afd0*/  VIADD R9, R20, 0xffffffff ;  /* 0xffffffff14097836 */ /* 0x001fe20000000000 */
[----:B------:R-:W-:Y:S02]  /*afe0*/  SHF.L.U32 R30, R30, R25, RZ ;  /* 0x000000191e1e7219 */ /* 0x000fe400000006ff */
[----:B------:R-:W-:Y:S01]  /*aff0*/  LOP3.LUT R5, R21, R32, RZ, 0xc0, !PT ;  /* 0x0000002015057212 */ /* 0x000fe200078ec0ff */
[----:B------:R-:W-:-:S04]  /*b000*/  IMAD.MOV R8, RZ, RZ, -R6 ;  /* 0x000000ffff087224 */ /* 0x000fc800078e0a06 */
[----:B------:R-:W-:Y:S01]  /*b010*/  IMAD R6, R30, R6, R5 ;  /* 0x000000061e067224 */ /* 0x000fe200078e0205 */
[----:B------:R-:W-:Y:S01]  /*b020*/  LOP3.LUT R5, R14, R9, RZ, 0xc0, !PT ;  /* 0x000000090e057212 */ /* 0x000fe200078ec0ff */
[----:B------:R-:W-:Y:S02]  /*b030*/  @P0 IMAD R3, R7, R24, R4 ;  /* 0x0000001807030224 */ /* 0x000fe400078e0204 */
[----:B--2---:R-:W-:Y:S02]  /*b040*/  IMAD R4, R8, R27, R23 ;  /* 0x0000001b08047224 */ /* 0x004fe400078e0217 */
[----:B---3--:R-:W-:Y:S02]  /*b050*/  IMAD R3, R6, R31, R3 ;  /* 0x0000001f06037224 */ /* 0x008fe400078e0203 */
[----:B------:R-:W-:Y:S02]  /*b060*/  IMAD R4, R4, R20, R5 ;  /* 0x0000001404047224 */ /* 0x000fe400078e0205 */
[----:B------:R-:W-:-:S02]  /*b070*/  IMAD.MOV.U32 R8, RZ, RZ, 0x1 ;  /* 0x00000001ff087424 */ /* 0x000fc400078e00ff */
[----:B------:R-:W-:Y:S01]  /*b080*/  IMAD.MOV.U32 R6, RZ, RZ, R22 ;  /* 0x000000ffff067224 */ /* 0x000fe200078e0016 */
[----:B------:R-:W-:Y:S02]  /*b090*/  SEL R20, R4, R3, !P0 ;  /* 0x0000000304147207 */ /* 0x000fe40004000000 */
[----:B------:R-:W-:-:S07]  /*b0a0*/  SEL R21, R3, R4, !P0 ;  /* 0x0000000403157207 */ /* 0x000fce0004000000 */
.L_x_290:
[----:B------:R-:W-:-:S08]  /*b0b0*/  NOP ;  /* 0x0000000000007918 */ /* 0x000fd00000000000 */
[----:B------:R-:W0:-:S00]  /*b0c0*/  USETMAXREG.DEALLOC.CTAPOOL 0x28 ;  /* 0x00000028000079c8 */ /* 0x000e0000080e0500 */
[----:B0-----:R-:W-:-:S13]  /*b0d0*/  ISETP.NE.AND P0, PT, R0, RZ, PT ;  /* 0x000000ff0000720c */ /* 0x001fda0003f05270 */
[----:B------:R-:W-:Y:S05]  /*b0e0*/  @P0 EXIT ;  /* 0x000000000000094d */ /* 0x000fea0003800000 */
[----:B------:R-:W-:Y:S01]  /*b0f0*/  LOP3.LUT P0, RZ, R8, 0xff, RZ, 0xc0, !PT ;  /* 0x000000ff08ff7812 */ /* 0x000fe2000780c0ff */
[----:B------:R-:W-:Y:S02]  /*b100*/  IMAD.MOV.U32 R0, RZ, RZ, 0x1 ;  /* 0x00000001ff007424 */ /* 0x000fe400078e00ff */
[----:B------:R-:W-:-:S10]  /*b110*/  IMAD.MOV.U32 R3, RZ, RZ, RZ ;  /* 0x000000ffff037224 */ /* 0x000fd400078e00ff */
[----:B------:R-:W-:Y:S05]  /*b120*/  @!P0 BRA `(.L_x_293) ;  /* 0x0000000c00448947 */ /* 0x000fea0003800000 */
[----:B------:R-:W0:Y:S01]  /*b130*/  LDC R0, c[0x0][0x28c] ;  /* 0x0000a300ff007b82 */ /* 0x000e220000000800 */
[----:B------:R-:W1:Y:S01]  /*b140*/  S2R R12, SR_CgaCtaId ;  /* 0x00000000000c7919 */ /* 0x000e620000008800 */
[----:B------:R-:W-:Y:S01]  /*b150*/  ULDC UR5, c[0x0][0x600] ;  /* 0x0001800000057ab9 */ /* 0x000fe20000000800 */
[----:B------:R-:W-:Y:S01]  /*b160*/  ULDC UR4, c[0x0][0xc] ;  /* 0x0000030000047ab9 */ /* 0x000fe20000000800 */
[----:B------:R-:W-:Y:S01]  /*b170*/  UIADD3 UR16, UR5, -0x1, URZ ;  /* 0xffffffff05107890 */ /* 0x000fe2000fffe03f */
[----:B------:R-:W-:Y:S01]  /*b180*/  BSSY B0, `(.L_x_293) ;  /* 0x00000cb000007945 */ /* 0x000fe20003800000 */
[----:B------:R-:W-:Y:S01]  /*b190*/  ULDC UR6, c[0x0][0x658] ;  /* 0x0001960000067ab9 */ /* 0x000fe20000000800 */
[----:B------:R-:W-:Y:S01]  /*b1a0*/  ULDC UR5, c[0x0][0x10] ;  /* 0x0000040000057ab9 */ /* 0x000fe20000000800 */
[----:B------:R-:W-:Y:S01]  /*b1b0*/  UMOV UR7, 0xffffffff ;  /* 0xffffffff00077882 */ /* 0x000fe20000000000 */
[----:B------:R-:W-:Y:S01]  /*b1c0*/  UMOV UR8, 0x1 ;  /* 0x0000000100087882 */ /* 0x000fe20000000000 */
[----:B------:R-:W-:Y:S01]  /*b1d0*/  UIMAD.WIDE.U32 UR4, UR4, UR5, URZ ;  /* 0x00000005040472a5 */ /* 0x000fe2000f8e003f */
[----:B------:R-:W-:Y:S01]  /*b1e0*/  IMAD.MOV.U32 R9, RZ, RZ, 0x1 ;  /* 0x00000001ff097424 */ /* 0x000fe200078e00ff */
[----:B------:R-:W-:Y:S01]  /*b1f0*/  USHF.L.U32 UR7, UR7, UR6, URZ ;  /* 0x0000000607077299 */ /* 0x000fe2000800063f */
[----:B------:R-:W-:Y:S01]  /*b200*/  LOP3.LUT R8, R19, 0x2, RZ, 0xfc, !PT ;  /* 0x0000000213087812 */ /* 0x000fe200078efcff */
[----:B------:R-:W-:-:S02]  /*b210*/  USHF.L.U32 UR18, UR8, UR6, URZ ;  /* 0x0000000608127299 */ /* 0x000fc4000800063f */
[----:B------:R-:W-:Y:S01]  /*b220*/  ULOP3.LUT UR17, URZ, UR7, URZ, 0x33, !UPT ;  /* 0x000000073f117292 */ /* 0x000fe2000f8e333f */
[----:B------:R-:W-:Y:S01]  /*b230*/  ULDC UR6, c[0x0][0x14] ;  /* 0x0000050000067ab9 */ /* 0x000fe20000000800 */
[----:B------:R-:W-:Y:S01]  /*b240*/  ULDC.64 UR22, c[0x0][0x198] ;  /* 0x0000660000167ab9 */ /* 0x000fe20000000a00 */
[----:B------:R-:W-:Y:S02]  /*b250*/  UIMAD.WIDE.U32 UR20, UR4, UR6, URZ ;  /* 0x00000006041472a5 */ /* 0x000fe4000f8e003f */
[----:B------:R-:W-:Y:S01]  /*b260*/  UIMAD UR13, UR5, UR6, URZ ;  /* 0x00000006050d72a4 */ /* 0x000fe2000f8e023f */
[----:B0-----:R-:W-:-:S03]  /*b270*/  VIADD R0, R0, 0xf ;  /* 0x0000000f00007836 */ /* 0x001fc60000000000 */
[----:B------:R-:W-:Y:S02]  /*b280*/  UIADD3 UR13, UR21, UR13, URZ ;  /* 0x0000000d150d7290 */ /* 0x000fe4000fffe03f */
[----:B------:R-:W-:-:S04]  /*b290*/  SHF.R.S32.HI R3, RZ, 0x1f, R0 ;  /* 0x0000001fff037819 */ /* 0x000fc80000011400 */
[----:B------:R-:W-:Y:S01]  /*b2a0*/  LEA.HI R10, R3, R0, RZ, 0x4 ;  /* 0x00000000030a7211 */ /* 0x000fe200078f20ff */
[C---:B-1----:R-:W-:Y:S02]  /*b2b0*/  IMAD.SHL.U32 R11, R12.reuse, 0x40, RZ ;  /* 0x000000400c0b7824 */ /* 0x042fe400078e00ff */
[----:B------:R-:W-:Y:S01]  /*b2c0*/  IMAD.SHL.U32 R12, R12, 0x400, RZ ;  /* 0x000004000c0c7824 */ /* 0x000fe200078e00ff */
[----:B------:R-:W-:Y:S01]  /*b2d0*/  SHF.R.S32.HI R10, RZ, 0x4, R10 ;  /* 0x00000004ff0a7819 */ /* 0x000fe2000001140a */
[----:B------:R-:W-:Y:S01]  /*b2e0*/  IMAD.MOV.U32 R0, RZ, RZ, 0x1 ;  /* 0x00000001ff007424 */ /* 0x000fe200078e00ff */
[----:B------:R-:W-:Y:S01]  /*b2f0*/  LOP3.LUT R11, R11, 0x40, RZ, 0xc0, !PT ;  /* 0x000000400b0b7812 */ /* 0x000fe200078ec0ff */
[----:B------:R-:W-:Y:S01]  /*b300*/  IMAD.MOV.U32 R3, RZ, RZ, RZ ;  /* 0x000000ffff037224 */ /* 0x000fe200078e00ff */
[----:B------:R-:W-:Y:S01]  /*b310*/  LOP3.LUT R12, R12, 0x400, RZ, 0xc0, !PT ;  /* 0x000004000c0c7812 */ /* 0x000fe200078ec0ff */
[----:B------:R-:W-:-:S07]  /*b320*/  VIADD R13, R10, 0x1 ;  /* 0x000000010a0d7836 */ /* 0x000fce0000000000 */
.L_x_304:
[----:B------:R-:W-:-:S03]  /*b330*/  UMOV UR4, 0xffffffff ;  /* 0xffffffff00047882 */ /* 0x000fc60000000000 */
[----:B------:R-:W-:Y:S05]  /*b340*/  BRA.DIV UR4, `(.L_x_294) ;  /* 0x0000001604a07947 */ /* 0x000fea000b800000 */
[----:B------:R-:W-:-:S13]  /*b350*/  ELECT P6, URZ, PT ;  /* 0x00000000003f782f */ /* 0x000fda00038c0000 */
.L_x_329:
[----:B------:R-:W0:Y:S01]  /*b360*/  LDC R4, c[0x0][0x28c] ;  /* 0x0000a300ff047b82 */ /* 0x000e220000000800 */
[----:B------:R-:W-:Y:S01]  /*b370*/  BSSY B1, `(.L_x_295) ;  /* 0x0000038000017945 */ /* 0x000fe20003800000 */
[----:B0-----:R-:W-:-:S13]  /*b380*/  ISETP.LT.OR P6, PT, R4, 0x1, !P6 ;  /* 0x000000010400780c */ /* 0x001fda00077c1670 */
[----:B------:R-:W-:Y:S05]  /*b390*/  @P6 BRA `(.L_x_296) ;  /* 0x0000000000d46947 */ /* 0x000fea0003800000 */
[----:B------:R-:W-:Y:S02]  /*b3a0*/  IMAD R20, R20, 0x80, R11 ;  /* 0x0000008014147824 */ /* 0x000fe400078e020b */
[----:B------:R-:W-:Y:S02]  /*b3b0*/  IMAD.SHL.U32 R21, R21, 0x100, RZ ;  /* 0x0000010015157824 */ /* 0x000fe400078e00ff */
[----:B------:R-:W-:Y:S02]  /*b3c0*/  IMAD.MOV.U32 R24, RZ, RZ, RZ ;  /* 0x000000ffff187224 */ /* 0x000fe400078e00ff */
[----:B------:R-:W-:Y:S02]  /*b3d0*/  IMAD.MOV.U32 R4, RZ, RZ, R13 ;  /* 0x000000ffff047224 */ /* 0x000fe400078e000d */
[----:B------:R-:W-:Y:S02]  /*b3e0*/  IMAD.MOV.U32 R5, RZ, RZ, R0 ;  /* 0x000000ffff057224 */ /* 0x000fe400078e0000 */
[----:B------:R-:W-:-:S07]  /*b3f0*/  IMAD.MOV.U32 R7, RZ, RZ, R3 ;  /* 0x000000ffff077224 */ /* 0x000fce00078e0003 */
.L_x_299:
[----:B------:R-:W0:Y:S01]  /*b400*/  S2R R15, SR_CgaCtaId ;  /* 0x00000000000f7919 */ /* 0x000e220000008800 */
[----:B------:R-:W-:Y:S02]  /*b410*/  MOV R14, 0x400 ;  /* 0x00000400000e7802 */ /* 0x000fe40000000f00 */
[----:B------:R-:W-:Y:S02]  /*b420*/  LOP3.LUT P1, RZ, R18, 0x7f, RZ, 0xc0, !PT ;  /* 0x0000007f12ff7812 */ /* 0x000fe4000782c0ff */
[----:B0-----:R-:W-:Y:S02]  /*b430*/  LEA R22, R15, R14, 0x18 ;  /* 0x0000000e0f167211 */ /* 0x001fe400078ec0ff */
[----:B------:R-:W-:-:S09]  /*b440*/  SHF.L.U32 R14, R5, 0x1f, RZ ;  /* 0x0000001f050e7819 */ /* 0x000fd200000006ff */
[----:B------:R-:W0:Y:S01]  /*b450*/  @!P1 LDC R15, c[0x0][0x500] ;  /* 0x00014000ff0f9b82 */ /* 0x000e220000000800 */
[----:B------:R-:W-:-:S04]  /*b460*/  LEA R23, R7, R22, 0x3 ;  /* 0x0000001607177211 */ /* 0x000fc800078e18ff */
[----:B------:R-:W1:Y:S02]  /*b470*/  SYNCS.PHASECHK.TRANS64.TRYWAIT P0, [R23+URZ+0x90], R14 ;  /* 0x0000900e170075a7 */ /* 0x000e64000800017f */
[----:B-1----:R-:W-:Y:S05]  /*b480*/  @!P0 BRA `(.L_x_297) ;  /* 0x0000001400708947 */ /* 0x002fea0003800000 */
.L_x_330:
[----:B-1----:R-:W-:Y:S01]  /*b490*/  PRMT R14, R8, 0x9910, RZ ;  /* 0x00009910080e7816 */ /* 0x002fe200000000ff */
[----:B0-----:R0:W-:Y:S03]  /*b4a0*/  @!P1 SYNCS.ARRIVE.TRANS64 RZ, [R23+URZ], R15 ;  /* 0x0000000f17ff99a7 */ /* 0x0011e6000800003f */
[----:B------:R-:W-:-:S13]  /*b4b0*/  ISETP.NE.AND P0, PT, R14, 0x2, PT ;  /* 0x000000020e00780c */ /* 0x000fda0003f05270 */
[----:B0-----:R-:W-:Y:S05]  /*b4c0*/  @P0 BRA `(.L_x_298) ;  /* 0x0000000000040947 */ /* 0x001fea0003800000 */
[----:B------:R-:W-:Y:S01]  /*b4d0*/  BPT.TRAP 0x1 ;  /* 0x000000040000795c */ /* 0x000fe20000300000 */
.L_x_298:
[----:B------:R-:W-:Y:S01]  /*b4e0*/  IMAD R14, R7, 0x800, R12 ;  /* 0x00000800070e7824 */ /* 0x000fe200078e020c */
[----:B------:R-:W-:Y:S01]  /*b4f0*/  R2UR UR9, R23 ;  /* 0x00000000170972ca */ /* 0x000fe200000e0000 */
[--C-:B------:R-:W-:Y:S01]  /*b500*/  IMAD R15, R7, 0x2000, R22.reuse ;  /* 0x00002000070f7824 */ /* 0x100fe200078e0216 */
[----:B------:R-:W-:Y:S01]  /*b510*/  UIADD3 UR4, UP0, UR22, 0xf0, URZ ;  /* 0x000000f016047890 */ /* 0x000fe2000ff1e03f */
[----:B------:R-:W-:Y:S01]  /*b520*/  IMAD R14, R14, 0x2, R22 ;  /* 0x000000020e0e7824 */ /* 0x000fe200078e0216 */
[----:B------:R-:W-:Y:S01]  /*b530*/  R2UR UR11, R21 ;  /* 0x00000000150b72ca */ /* 0x000fe200000e0000 */
[----:B------:R-:W-:Y:S01]  /*b540*/  VIADD R4, R4, 0xffffffff ;  /* 0xffffffff04047836 */ /* 0x000fe20000000000 */
[----:B------:R-:W-:Y:S01]  /*b550*/  R2UR UR5, R15 ;  /* 0x000000000f0572ca */ /* 0x000fe200000e0000 */
[----:B------:R-:W-:Y:S01]  /*b560*/  UIADD3 UR24, UP1, UR22, 0x1f0, URZ ;  /* 0x000001f016187890 */ /* 0x000fe2000ff3e03f */
[----:B------:R-:W-:Y:S01]  /*b570*/  R2UR UR8, R14 ;  /* 0x000000000e0872ca */ /* 0x000fe200000e0000 */
[----:B------:R-:W-:Y:S01]  /*b580*/  VIADD R7, R7, 0x1 ;  /* 0x0000000107077836 */ /* 0x000fe20000000000 */
[----:B------:R-:W-:Y:S01]  /*b590*/  R2UR UR10, R24 ;  /* 0x00000000180a72ca */ /* 0x000fe200000e0000 */
[----:B------:R-:W-:Y:S01]  /*b5a0*/  UIADD3.X UR25, URZ, UR23, URZ, UP1, !UPT ;  /* 0x000000173f197290 */ /* 0x000fe20008ffe43f */
[----:B------:R-:W-:Y:S01]  /*b5b0*/  R2UR UR12, R6 ;  /* 0x00000000060c72ca */ /* 0x000fe200000e0000 */
[----:B------:R-:W-:Y:S01]  /*b5c0*/  UMOV UR6, 0x0 ;  /* 0x0000000000067882 */ /* 0x000fe20000000000 */
[----:B------:R-:W-:Y:S01]  /*b5d0*/  R2UR UR19, R20 ;  /* 0x00000000141372ca */ /* 0x000fe200000e0000 */
[----:B------:R-:W-:Y:S01]  /*b5e0*/  UMOV UR7, 0x10000000 ;  /* 0x1000000000077882 */ /* 0x000fe20000000000 */
[----:B------:R-:W-:Y:S01]  /*b5f0*/  ISETP.GT.AND P1, PT, R4, 0x1, PT ;  /* 0x000000010400780c */ /* 0x000fe20003f24270 */
[----:B------:R-:W-:Y:S01]  /*b600*/  UMOV UR26, 0x30000 ;  /* 0x00030000001a7882 */ /* 0x000fe20000000000 */
[C---:B------:R-:W-:Y:S01]  /*b610*/  ISETP.NE.AND P0, PT, R7.reuse, 0x12, PT ;  /* 0x000000120700780c */ /* 0x040fe20003f05270 */
[----:B------:R-:W-:Y:S01]  /*b620*/  UIADD3 UR14, UR5, 0x200, URZ ;  /* 0x00000200050e7890 */ /* 0x000fe2000fffe03f */
[----:B------:R-:W-:Y:S01]  /*b630*/  VIADD R24, R24, 0x10 ;  /* 0x0000001018187836 */ /* 0x000fe20000000000 */
[----:B------:R-:W-:Y:S01]  /*b640*/  UIADD3.X UR5, URZ, UR23, URZ, UP0, !UPT ;  /* 0x000000173f057290 */ /* 0x000fe200087fe43f */
[----:B------:R-:W-:Y:S01]  /*b650*/  SEL R14, RZ, 0x1, P0 ;  /* 0x00000001ff0e7807 */ /* 0x000fe20000000000 */
[----:B------:R-:W-:Y:S01]  /*b660*/  UIADD3 UR15, UR8, 0x24200, URZ ;  /* 0x00024200080f7890 */ /* 0x000fe2000fffe03f */
[----:B------:R-:W-:-:S02]  /*b670*/  SEL R7, R7, RZ, P0 ;  /* 0x000000ff07077207 */ /* 0x000fc40000000000 */
[----:B------:R-:W-:Y:S01]  /*b680*/  UMOV UR8, UR14 ;  /* 0x0000000e00087c82 */ /* 0x000fe20008000000 */
[----:B------:R-:W-:-:S03]  /*b690*/  LOP3.LUT R5, R5, R14, RZ, 0x3c, !PT ;  /* 0x0000000e05057212 */ /* 0x000fc600078e3cff */
[----:B------:R0:W-:Y:S02]  /*b6a0*/  UTMALDG.3D [UR8], [UR4], desc[UR6] ;  /* 0x00000608040075b4 */ /* 0x0001e40008011000 */
[----:B0-----:R-:W-:Y:S01]  /*b6b0*/  UMOV UR8, UR15 ;  /* 0x0000000f00087c82 */ /* 0x001fe20008000000 */
[----:B------:R-:W-:Y:S02]  /*b6c0*/  UMOV UR11, UR19 ;  /* 0x00000013000b7c82 */ /* 0x000fe40008000000 */
[----:B------:R0:W-:Y:S02]  /*b6d0*/  UTMALDG.3D.MULTICAST [UR8], [UR24], UR26, desc[UR6] ;  /* 0x00000608180073b4 */ /* 0x0001e4000801181a */
[----:B0-----:R-:W-:Y:S05]  /*b6e0*/  @P1 BRA `(.L_x_299) ;  /* 0xfffffffc00441947 */ /* 0x001fea000383ffff */
.L_x_296:
[----:B------:R-:W-:Y:S05]  /*b6f0*/  BSYNC B1 ;  /* 0x0000000000017941 */ /* 0x000fea0003800000 */
.L_x_295:
[----:B------:R-:W-:Y:S01]  /*b700*/  LOP3.LUT P1, RZ, R9, 0xff, RZ, 0xc0, !PT ;  /* 0x000000ff09ff7812 */ /* 0x000fe2000782c0ff */
[C---:B------:R-:W-:Y:S01]  /*b710*/  IMAD.IADD R6, R10.reuse, 0x1, R3 ;  /* 0x000000010a067824 */ /* 0x040fe200078e0203 */
[----:B------:R-:W-:Y:S01]  /*b720*/  ULDC.64 UR4, c[0x0][0x650] ;  /* 0x0001940000047ab9 */ /* 0x000fe20000000a00 */
[----:B------:R-:W-:Y:S01]  /*b730*/  ISETP.GE.U32.AND P2, PT, R10, 0x12, PT ;  /* 0x000000120a00780c */ /* 0x000fe20003f46070 */
[----:B------:R-:W-:Y:S01]  /*b740*/  BSSY B1, `(.L_x_300) ;  /* 0x000006c000017945 */ /* 0x000fe20003800000 */
[----:B------:R-:W-:Y:S01]  /*b750*/  IMAD.MOV.U32 R21, RZ, RZ, -0x1 ;  /* 0xffffffffff157424 */ /* 0x000fe200078e00ff */
[----:B------:R-:W-:Y:S01]  /*b760*/  ISETP.GT.U32.AND P0, PT, R6, 0x11, PT ;  /* 0x000000110600780c */ /* 0x000fe20003f04070 */
[----:B------:R-:W-:Y:S01]  /*b770*/  IMAD.MOV.U32 R20, RZ, RZ, -0x1 ;  /* 0xffffffffff147424 */ /* 0x000fe200078e00ff */
[----:B------:R-:W-:Y:S02]  /*b780*/  PRMT R9, RZ, 0x7610, R9 ;  /* 0x00007610ff097816 */ /* 0x000fe40000000009 */
[----:B------:R-:W-:-:S03]  /*b790*/  ISETP.LT.U32.AND P0, PT, R10, 0x12, P0 ;  /* 0x000000120a00780c */ /* 0x000fc60000701070 */
[----:B------:R-:W0:Y:S01]  /*b7a0*/  @P1 S2R R5, SR_CgaCtaId ;  /* 0x0000000000051919 */ /* 0x000e220000008800 */
[----:B------:R-:W-:-:S04]  /*b7b0*/  @P1 MOV R4, 0x400 ;  /* 0x0000040000041802 */ /* 0x000fc80000000f00 */
[----:B0-----:R-:W-:Y:S01]  /*b7c0*/  @P1 LEA R3, R5, R4, 0x18 ;  /* 0x0000000405031211 */ /* 0x001fe200078ec0ff */
[----:B------:R-:W-:-:S03]  /*b7d0*/  IMAD.WIDE.U32 R4, R6, 0x38e38e39, RZ ;  /* 0x38e38e3906047825 */ /* 0x000fc600078e00ff */
[----:B------:R0:W-:Y:S01]  /*b7e0*/  @P1 SYNCS.ARRIVE.TRANS64.A1T0 RZ, [R3+URZ+0x138], RZ ;  /* 0x000138ff03ff19a7 */ /* 0x0001e2000810003f */
[----:B------:R-:W-:Y:S02]  /*b7f0*/  IADD3 R16, P1, R16, UR20, RZ ;  /* 0x0000001410107c10 */ /* 0x000fe4000ff3e0ff */
[----:B------:R-:W-:Y:S02]  /*b800*/  SHF.R.U32.HI R5, RZ, 0x2, R5 ;  /* 0x00000002ff057819 */ /* 0x000fe40000011605 */
[----:B------:R-:W-:Y:S02]  /*b810*/  IADD3.X R17, R17, UR13, RZ, P1, !PT ;  /* 0x0000000d11117c10 */ /* 0x000fe40008ffe4ff */
[----:B------:R-:W-:Y:S02]  /*b820*/  PRMT R4, RZ, 0x7610, R4 ;  /* 0x00007610ff047816 */ /* 0x000fe40000000004 */
[----:B0-----:R-:W-:Y:S02]  /*b830*/  SEL R3, RZ, 0x1, !P0 ;  /* 0x00000001ff037807 */ /* 0x001fe40004000000 */
[----:B------:R-:W-:-:S02]  /*b840*/  ISETP.GE.U32.AND P0, PT, R16, UR4, PT ;  /* 0x0000000410007c0c */ /* 0x000fc4000bf06070 */
[----:B------:R-:W-:Y:S01]  /*b850*/  LOP3.LUT R0, R0, R3, RZ, 0x3c, !PT ;  /* 0x0000000300007212 */ /* 0x000fe200078e3cff */
[----:B------:R-:W-:Y:S01]  /*b860*/  IMAD R3, R5, -0x12, R6 ;  /* 0xffffffee05037824 */ /* 0x000fe200078e0206 */
[----:B------:R-:W-:Y:S01]  /*b870*/  ISETP.GE.U32.AND.EX P0, PT, R17, UR5, PT, P0 ;  /* 0x0000000511007c0c */ /* 0x000fe2000bf06100 */
[----:B------:R-:W-:Y:S01]  /*b880*/  IMAD.MOV.U32 R6, RZ, RZ, -0x1 ;  /* 0xffffffffff067424 */ /* 0x000fe200078e00ff */
[----:B------:R-:W-:-:S11]  /*b890*/  @P2 LOP3.LUT R0, R0, 0x1, R5, 0x78, !PT ;  /* 0x0000000100002812 */ /* 0x000fd600078e7805 */
[----:B------:R-:W-:Y:S05]  /*b8a0*/  @P0 BRA `(.L_x_301) ;  /* 0x0000000400540947 */ /* 0x000fea0003800000 */
[----:B------:R-:W0:Y:S01]  /*b8b0*/  S2R R15, SR_CTAID.X ;  /* 0x00000000000f7919 */ /* 0x000e220000002500 */
[----:B------:R-:W-:Y:S01]  /*b8c0*/  ULDC.64 UR4, c[0x0][0x628] ;  /* 0x00018a0000047ab9 */ /* 0x000fe20000000a00 */
[----:B------:R-:W-:Y:S01]  /*b8d0*/  ULDC UR7, c[0x0][0x630] ;  /* 0x00018c0000077ab9 */ /* 0x000fe20000000800 */
[----:B------:R-:W-:Y:S01]  /*b8e0*/  ISETP.NE.U32.AND P0, PT, RZ, UR4, PT ;  /* 0x00000004ff007c0c */ /* 0x000fe2000bf05070 */
[----:B------:R-:W1:Y:S01]  /*b8f0*/  S2R R20, SR_CTAID.Y ;  /* 0x0000000000147919 */ /* 0x000e620000002600 */
[----:B------:R-:W-:Y:S01]  /*b900*/  ULDC UR8, c[0x0][0x150] ;  /* 0x0000540000087ab9 */ /* 0x000fe20000000800 */
[----:B------:R-:W-:Y:S01]  /*b910*/  IMAD.MOV.U32 R4, RZ, RZ, R16 ;  /* 0x000000ffff047224 */ /* 0x000fe200078e0010 */
[----:B------:R-:W-:Y:S01]  /*b920*/  ISETP.NE.AND.EX P0, PT, RZ, UR5, PT, P0 ;  /* 0x00000005ff007c0c */ /* 0x000fe2000bf05300 */
[----:B------:R-:W-:Y:S01]  /*b930*/  IMAD.MOV.U32 R5, RZ, RZ, R17 ;  /* 0x000000ffff057224 */ /* 0x000fe200078e0011 */
[----:B0-----:R-:W-:-:S11]  /*b940*/  I2FP.F32.U32 R22, R15 ;  /* 0x0000000f00167245 */ /* 0x001fd60000201000 */
[----:B------:R-:W-:Y:S05]  /*b950*/  @!P0 BRA `(.L_x_302) ;  /* 0x0000000000288947 */ /* 0x000fea0003800000 */
[----:B------:R-:W-:Y:S02]  /*b960*/  ULDC UR6, c[0x0][0x634] ;  /* 0x00018d0000067ab9 */ /* 0x000fe40000000800 */
[----:B------:R-:W-:-:S05]  /*b970*/  IADD3 R5, P0, R16, UR6, RZ ;  /* 0x0000000610057c10 */ /* 0x000fca000ff1e0ff */
[----:B------:R-:W-:-:S04]  /*b980*/  IMAD.X R21, RZ, RZ, R17, P0 ;  /* 0x000000ffff157224 */ /* 0x000fc800000e0611 */
[----:B------:R-:W-:-:S04]  /*b990*/  IMAD.WIDE.U32 R6, R21, UR4, RZ ;  /* 0x0000000415067c25 */ /* 0x000fc8000f8e00ff */
[----:B------:R-:W-:-:S04]  /*b9a0*/  IMAD.WIDE.U32 R6, P0, R5, UR5, R6 ;  /* 0x0000000505067c25 */ /* 0x000fc8000f800006 */
[----:B------:R-:W-:-:S04]  /*b9b0*/  IMAD.WIDE.U32 R4, R5, UR4, RZ ;  /* 0x0000000405047c25 */ /* 0x000fc8000f8e00ff */
[----:B------:R-:W-:Y:S01]  /*b9c0*/  IMAD.MOV.U32 R4, RZ, RZ, R7 ;  /* 0x000000ffff047224 */ /* 0x000fe200078e0007 */
[----:B------:R-:W-:Y:S01]  /*b9d0*/  IADD3 RZ, P1, R5, R6, RZ ;  /* 0x0000000605ff7210 */ /* 0x000fe20007f3e0ff */
[----:B------:R-:W-:-:S04]  /*b9e0*/  IMAD.X R5, RZ, RZ, RZ, P0 ;  /* 0x000000ffff057224 */ /* 0x000fc800000e06ff */
[----:B------:R-:W-:-:S08]  /*b9f0*/  IMAD.WIDE.U32.X R4, R21, UR5, R4, P1 ;  /* 0x0000000515047c25 */ /* 0x000fd000088e0404 */
.L_x_302:
[--C-:B------:R-:W-:Y:S01]  /*ba00*/  SHF.R.U64 R14, R4, UR7, R5.reuse ;  /* 0x00000007040e7c19 */ /* 0x100fe20008001205 */
[----:B------:R-:W-:Y:S01]  /*ba10*/  FMUL R22, R22, UR8 ;  /* 0x0000000816167c20 */ /* 0x000fe20008400000 */
[----:B------:R-:W-:Y:S01]  /*ba20*/  SHF.R.U32.HI R4, RZ, UR7, R5 ;  /* 0x00000007ff047c19 */ /* 0x000fe20008011605 */
[----:B------:R-:W0:Y:S01]  /*ba30*/  LDC R6, c[0x0][0x144] ;  /* 0x00005100ff067b82 */ /* 0x000e220000000800 */
[----:B------:R-:W-:Y:S01]  /*ba40*/  IADD3 R5, P0, RZ, -R14, RZ ;  /* 0x8000000eff057210 */ /* 0x000fe20007f1e0ff */
[----:B------:R-:W-:Y:S01]  /*ba50*/  ULDC UR6, c[0x0][0x154] ;  /* 0x0000550000067ab9 */ /* 0x000fe20000000800 */
[----:B-1----:R-:W-:Y:S01]  /*ba60*/  I2FP.F32.U32 R7, R20 ;  /* 0x0000001400077245 */ /* 0x002fe20000201000 */
[----:B------:R-:W1:Y:S01]  /*ba70*/  F2I.U32.TRUNC.NTZ R22, R22 ;  /* 0x0000001600167305 */ /* 0x000e62000020f000 */
[----:B------:R-:W-:Y:S01]  /*ba80*/  ULDC.64 UR4, c[0x0][0x620] ;  /* 0x0001880000047ab9 */ /* 0x000fe20000000a00 */
[----:B------:R-:W-:Y:S01]  /*ba90*/  IMAD.X R4, RZ, RZ, ~R4, P0 ;  /* 0x000000ffff047224 */ /* 0x000fe200000e0e04 */
[----:B------:R-:W-:Y:S01]  /*baa0*/  ISETP.NE.AND P2, PT, R2, 0x1, PT ;  /* 0x000000010200780c */ /* 0x000fe20003f45270 */
[----:B------:R-:W-:Y:S01]  /*bab0*/  FMUL R23, R7, UR6 ;  /* 0x0000000607177c20 */ /* 0x000fe20008400000 */
[----:B------:R-:W2:Y:S01]  /*bac0*/  LDC R25, c[0x0][0x148] ;  /* 0x00005200ff197b82 */ /* 0x000ea20000000800 */
[----:B------:R-:W-:Y:S01]  /*bad0*/  IMAD R4, R4, UR4, RZ ;  /* 0x0000000404047c24 */ /* 0x000fe2000f8e02ff */
[----:B------:R-:W-:-:S02]  /*bae0*/  ULDC.64 UR6, c[0x0][0x640] ;  /* 0x0001900000067ab9 */ /* 0x000fc40000000a00 */
[----:B------:R-:W-:Y:S01]  /*baf0*/  ISETP.NE.U32.AND P0, PT, RZ, UR6, PT ;  /* 0x00000006ff007c0c */ /* 0x000fe2000bf05070 */
[----:B------:R-:W3:Y:S01]  /*bb00*/  F2I.U32.TRUNC.NTZ R23, R23 ;  /* 0x0000001700177305 */ /* 0x000ee2000020f000 */
[C---:B------:R-:W-:Y:S02]  /*bb10*/  IMAD R7, R5.reuse, UR5, R4 ;  /* 0x0000000505077c24 */ /* 0x040fe4000f8e0204 */
[----:B------:R-:W-:Y:S01]  /*bb20*/  IMAD.WIDE.U32 R4, R5, UR4, R16 ;  /* 0x0000000405047c25 */ /* 0x000fe2000f8e0010 */
[----:B------:R-:W-:Y:S01]  /*bb30*/  ULDC UR4, c[0x0][0x618] ;  /* 0x0001860000047ab9 */ /* 0x000fe20000000800 */
[----:B------:R-:W-:Y:S02]  /*bb40*/  ISETP.NE.AND.EX P0, PT, RZ, UR7, PT, P0 ;  /* 0x00000007ff007c0c */ /* 0x000fe4000bf05300 */
[----:B------:R-:W-:Y:S02]  /*bb50*/  IMAD.IADD R5, R5, 0x1, R7 ;  /* 0x0000000105057824 */ /* 0x000fe400078e0207 */
[----:B-1----:R-:W-:-:S03]  /*bb60*/  IMAD.MOV R22, RZ, RZ, -R22 ;  /* 0x000000ffff167224 */ /* 0x002fc600078e0a16 */
[----:B------:R-:W-:Y:S01]  /*bb70*/  SHF.R.U64 R21, R4, UR4, R5 ;  /* 0x0000000404157c19 */ /* 0x000fe20008001205 */
[----:B0-----:R-:W-:Y:S01]  /*bb80*/  IMAD R15, R6, R22, R15 ;  /* 0x00000016060f7224 */ /* 0x001fe200078e020f */
[----:B------:R-:W-:Y:S01]  /*bb90*/  SHF.R.U32.HI R4, RZ, UR4, R5 ;  /* 0x00000004ff047c19 */ /* 0x000fe20008011605 */
[----:B------:R-:W-:Y:S01]  /*bba0*/  ULDC UR4, c[0x0][0x608] ;  /* 0x0001820000047ab9 */ /* 0x000fe20000000800 */
[----:B---3--:R-:W-:Y:S02]  /*bbb0*/  IMAD.MOV R6, RZ, RZ, -R23 ;  /* 0x000000ffff067224 */ /* 0x008fe400078e0a17 */
[--C-:B------:R-:W-:Y:S02]  /*bbc0*/  SHF.R.U64 R22, R21, UR4, R4.reuse ;  /* 0x0000000415167c19 */ /* 0x100fe40008001204 */
[----:B------:R-:W-:Y:S01]  /*bbd0*/  SHF.R.U32.HI R5, RZ, UR4, R4 ;  /* 0x00000004ff057c19 */ /* 0x000fe20008011604 */
[----:B------:R-:W-:Y:S01]  /*bbe0*/  ULDC UR4, c[0x0][0x658] ;  /* 0x0001960000047ab9 */ /* 0x000fe20000000800 */
[----:B--2---:R-:W-:-:S02]  /*bbf0*/  @P2 IMAD R15, R25, R6, R20 ;  /* 0x00000006190f2224 */ /* 0x004fc400078e0214 */
[--C-:B------:R-:W-:Y:S02]  /*bc00*/  SHF.R.U64 R20, R22, UR4, R5.reuse ;  /* 0x0000000416147c19 */ /* 0x100fe40008001205 */
[----:B------:R-:W-:-:S03]  /*bc10*/  SHF.R.U32.HI R23, RZ, UR4, R5 ;  /* 0x00000004ff177c19 */ /* 0x000fc60008011605 */
[----:B------:R-:W-:Y:S02]  /*bc20*/  IMAD.MOV.U32 R6, RZ, RZ, R20 ;  /* 0x000000ffff067224 */ /* 0x000fe400078e0014 */
[----:B------:R-:W-:Y:S01]  /*bc30*/  IMAD.MOV.U32 R5, RZ, RZ, R23 ;  /* 0x000000ffff057224 */ /* 0x000fe200078e0017 */
[----:B------:R-:W-:Y:S06]  /*bc40*/  @!P0 BRA `(.L_x_303) ;  /* 0x00000000002c8947 */ /* 0x000fec0003800000 */
[----:B------:R-:W-:Y:S02]  /*bc50*/  ULDC UR4, c[0x0][0x64c] ;  /* 0x0001930000047ab9 */ /* 0x000fe40000000800 */
[----:B------:R-:W-:-:S05]  /*bc60*/  IADD3 R5, P0, R20, UR4, RZ ;  /* 0x0000000414057c10 */ /* 0x000fca000ff1e0ff */
[----:B------:R-:W-:-:S04]  /*bc70*/  IMAD.X R23, RZ, RZ, R23, P0 ;  /* 0x000000ffff177224 */ /* 0x000fc800000e0617 */
[----:B------:R-:W-:-:S04]  /*bc80*/  IMAD.WIDE.U32 R6, R23, UR6, RZ ;  /* 0x0000000617067c25 */ /* 0x000fc8000f8e00ff */
[----:B------:R-:W-:-:S04]  /*bc90*/  IMAD.WIDE.U32 R6, P0, R5, UR7, R6 ;  /* 0x0000000705067c25 */ /* 0x000fc8000f800006 */
[----:B------:R-:W-:-:S04]  /*bca0*/  IMAD.WIDE.U32 R4, R5, UR6, RZ ;  /* 0x0000000605047c25 */ /* 0x000fc8000f8e00ff */
[----:B------:R-:W-:Y:S01]  /*bcb0*/  IMAD.MOV.U32 R4, RZ, RZ, R7 ;  /* 0x000000ffff047224 */ /* 0x000fe200078e0007 */
[----:B------:R-:W-:Y:S02]  /*bcc0*/  IADD3 RZ, P1, R5, R6, RZ ;  /* 0x0000000605ff7210 */ /* 0x000fe40007f3e0ff */
[----:B------:R-:W-:-:S03]  /*bcd0*/  IADD3.X R5, RZ, RZ, RZ, P0, !PT ;  /* 0x000000ffff057210 */ /* 0x000fc600007fe4ff */
[----:B------:R-:W-:-:S04]  /*bce0*/  IMAD.WIDE.U32.X R4, R23, UR7, R4, P1 ;  /* 0x0000000717047c25 */ /* 0x000fc800088e0404 */
[----:B------:R-:W-:-:S07]  /*bcf0*/  IMAD.MOV.U32 R6, RZ, RZ, R4 ;  /* 0x000000ffff067224 */ /* 0x000fce00078e0004 */
.L_x_303:
[----:B------:R-:W-:Y:S01]  /*bd00*/  ULDC UR4, c[0x0][0x648] ;  /* 0x0001920000047ab9 */ /* 0x000fe20000000800 */
[----:B------:R-:W-:Y:S01]  /*bd10*/  LOP3.LUT R4, R22, UR17, RZ, 0xc0, !PT ;  /* 0x0000001116047c12 */ /* 0x000fe2000f8ec0ff */
[----:B------:R-:W-:Y:S01]  /*bd20*/  ULDC UR5, c[0x0][0x610] ;  /* 0x0001840000057ab9 */ /* 0x000fe20000000800 */
[----:B------:R-:W-:Y:S01]  /*bd30*/  SHF.R.U64 R5, R6, UR4, R5 ;  /* 0x0000000406057c19 */ /* 0x000fe20008001205 */
[----:B------:R-:W-:Y:S01]  /*bd40*/  ULDC UR4, c[0x0][0x638] ;  /* 0x00018e0000047ab9 */ /* 0x000fe20000000800 */
[----:B------:R-:W-:-:S03]  /*bd50*/  LOP3.LUT R21, R21, UR16, RZ, 0xc0, !PT ;  /* 0x0000001015157c12 */ /* 0x000fc6000f8ec0ff */
[----:B------:R-:W-:Y:S02]  /*bd60*/  IMAD.MOV R7, RZ, RZ, -R5 ;  /* 0x000000ffff077224 */ /* 0x000fe400078e0a05 */
[----:B------:R-:W-:Y:S02]  /*bd70*/  IMAD R4, R5, UR18, R4 ;  /* 0x0000001205047c24 */ /* 0x000fe4000f8e0204 */
[----:B------:R-:W-:Y:S01]  /*bd80*/  IMAD R20, R7, UR4, R20 ;  /* 0x0000000407147c24 */ /* 0x000fe2000f8e0214 */
[----:B------:R-:W-:Y:S01]  /*bd90*/  ULDC UR4, c[0x0][0x600] ;  /* 0x0001800000047ab9 */ /* 0x000fe20000000800 */
[----:B------:R-:W-:Y:S02]  /*bda0*/  IMAD R15, R4, UR5, R15 ;  /* 0x00000005040f7c24 */ /* 0x000fe4000f8e020f */
[----:B------:R-:W-:Y:S02]  /*bdb0*/  IMAD R6, R20, UR4, R21 ;  /* 0x0000000414067c24 */ /* 0x000fe4000f8e0215 */
[----:B------:R-:W-:-:S03]  /*bdc0*/  IMAD.MOV.U32 R4, RZ, RZ, 0x1 ;  /* 0x00000001ff047424 */ /* 0x000fc600078e00ff */
[----:B------:R-:W-:Y:S02]  /*bdd0*/  SEL R20, R6, R15, !P2 ;  /* 0x0000000f06147207 */ /* 0x000fe40005000000 */
[----:B------:R-:W-:Y:S01]  /*bde0*/  SEL R21, R15, R6, !P2 ;  /* 0x000000060f157207 */ /* 0x000fe20005000000 */
[----:B------:R-:W-:-:S07]  /*bdf0*/  IMAD.MOV.U32 R6, RZ, RZ, R14 ;  /* 0x000000ffff067224 */ /* 0x000fce00078e000e */
.L_x_301:
[----:B------:R-:W-:Y:S05]  /*be00*/  BSYNC B1 ;  /* 0x0000000000017941 */ /* 0x000fea0003800000 */
.L_x_300:
[----:B------:R-:W-:-:S13]  /*be10*/  LOP3.LUT P0, RZ, R4, 0xff, RZ, 0xc0, !PT ;  /* 0x000000ff04ff7812 */ /* 0x000fda000780c0ff */
[----:B------:R-:W-:Y:S05]  /*be20*/  @P0 BRA `(.L_x_304) ;  /* 0xfffffff400400947 */ /* 0x000fea000383ffff */
[----:B------:R-:W-:Y:S05]  /*be30*/  BSYNC B0 ;  /* 0x0000000000007941 */ /* 0x000fea0003800000 */
.L_x_293:
[----:B------:R-:W-:-:S03]  /*be40*/  UMOV UR4, 0xffffffff ;  /* 0xffffffff00047882 */ /* 0x000fc60000000000 */
[----:B------:R-:W-:Y:S05]  /*be50*/  BRA.DIV UR4, `(.L_x_305) ;  /* 0x0000000e04107947 */ /* 0x000fea000b800000 */
[----:B------:R-:W-:-:S13]  /*be60*/  ELECT P6, URZ, PT ;  /* 0x00000000003f782f */ /* 0x000fda00038c0000 */
.L_x_333:
[----:B------:R-:W-:Y:S04]  /*be70*/  BSSY B0, `(.L_x_306) ;  /* 0x00000a9000007945 */ /* 0x000fe80003800000 */
[----:B------:R-:W-:Y:S05]  /*be80*/  @!P6 BRA `(.L_x_307) ;  /* 0x00000008009ce947 */ /* 0x000fea0003800000 */
[----:B------:R-:W-:-:S04]  /*be90*/  LOP3.LUT R19, R19, 0x2, RZ, 0xfc, !PT ;  /* 0x0000000213137812 */ /* 0x000fc800078efcff */
[----:B------:R-:W-:-:S13]  /*bea0*/  ISETP.NE.AND P0, PT, R19, 0x3, PT ;  /* 0x000000031300780c */ /* 0x000fda0003f05270 */
[----:B------:R-:W-:Y:S05]  /*beb0*/  @!P0 BRA `(.L_x_308) ;  /* 0x0000000000048947 */ /* 0x000fea0003800000 */
[----:B------:R-:W-:Y:S01]  /*bec0*/  BPT.TRAP 0x1 ;  /* 0x000000040000795c */ /* 0x000fe20000300000 */
.L_x_308:
[----:B------:R-:W0:Y:S01]  /*bed0*/  S2R R5, SR_CgaCtaId ;  /* 0x0000000000057919 */ /* 0x000e220000008800 */
[----:B------:R-:W-:Y:S02]  /*bee0*/  MOV R2, 0x400 ;  /* 0x0000040000027802 */ /* 0x000fe40000000f00 */
[----:B------:R-:W-:Y:S02]  /*bef0*/  SHF.L.U32 R4, R0, 0x1f, RZ ;  /* 0x0000001f00047819 */ /* 0x000fe400000006ff */
[----:B0-----:R-:W-:-:S05]  /*bf00*/  LEA R2, R5, R2, 0x18 ;  /* 0x0000000205027211 */ /* 0x001fca00078ec0ff */
[----:B------:R-:W-:-:S04]  /*bf10*/  VIADD R2, R2, 0x90 ;  /* 0x0000009002027836 */ /* 0x000fc80000000000 */
[C---:B------:R-:W-:Y:S02]  /*bf20*/  IMAD R7, R3.reuse, 0x8, R2 ;  /* 0x0000000803077824 */ /* 0x040fe400078e0202 */
[----:B------:R-:W-:Y:S02]  /*bf30*/  VIADD R3, R3, 0x1 ;  /* 0x0000000103037836 */ /* 0x000fe40000000000 */
[----:B------:R-:W0:Y:S03]  /*bf40*/  SYNCS.PHASECHK.TRANS64.TRYWAIT P0, [R7+URZ], R4 ;  /* 0x00000004070075a7 */ /* 0x000e26000800017f */
[----:B------:R-:W-:-:S04]  /*bf50*/  ISETP.NE.AND P1, PT, R3, 0x12, PT ;  /* 0x000000120300780c */ /* 0x000fc80003f25270 */
[----:B------:R-:W-:Y:S02]  /*bf60*/  SEL R5, RZ, 0x1, P1 ;  /* 0x00000001ff057807 */ /* 0x000fe40000800000 */
[----:B------:R-:W-:Y:S02]  /*bf70*/  SEL R3, R3, RZ, P1 ;  /* 0x000000ff03037207 */ /* 0x000fe40000800000 */
[----:B------:R-:W-:-:S03]  /*bf80*/  LOP3.LUT R6, R0, R5, RZ, 0x3c, !PT ;  /* 0x0000000500067212 */ /* 0x000fc600078e3cff */
[----:B------:R-:W-:Y:S01]  /*bf90*/  IMAD R8, R3, 0x8, R2 ;  /* 0x0000000803087824 */ /* 0x000fe200078e0202 */
[----:B------:R-:W-:Y:S01]  /*bfa0*/  SHF.L.U32 R5, R6, 0x1f, RZ ;  /* 0x0000001f06057819 */ /* 0x000fe200000006ff */
[----:B0-----:R-:W-:Y:S06]  /*bfb0*/  @!P0 BRA `(.L_x_309) ;  /* 0x0000000800d88947 */ /* 0x001fec0003800000 */
.L_x_334:
[----:B------:R-:W1:Y:S01]  /*bfc0*/  SYNCS.PHASECHK.TRANS64.TRYWAIT P0, [R8+URZ], R5 ;  /* 0x00000005080075a7 */ /* 0x000e62000800017f */
[----:B------:R-:W-:-:S05]  /*bfd0*/  VIADD R0, R3, 0x1 ;  /* 0x0000000103007836 */ /* 0x000fca0000000000 */
[----:B------:R-:W-:-:S04]  /*bfe0*/  ISETP.NE.AND P1, PT, R0, 0x12, PT ;  /* 0x000000120000780c */ /* 0x000fc80003f25270 */
[----:B------:R-:W-:Y:S02]  /*bff0*/  SEL R3, RZ, 0x1, P1 ;  /* 0x00000001ff037807 */ /* 0x000fe40000800000 */
[----:B0-----:R-:W-:Y:S02]  /*c000*/  SEL R7, R0, RZ, P1 ;  /* 0x000000ff00077207 */ /* 0x001fe40000800000 */
[----:B------:R-:W-:-:S03]  /*c010*/  LOP3.LUT R6, R6, R3, RZ, 0x3c, !PT ;  /* 0x0000000306067212 */ /* 0x000fc600078e3cff */
[----:B------:R-:W-:Y:S01]  /*c020*/  IMAD R9, R7, 0x8, R2 ;  /* 0x0000000807097824 */ /* 0x000fe200078e0202 */
[----:B------:R-:W-:Y:S01]  /*c030*/  SHF.L.U32 R4, R6, 0x1f, RZ ;  /* 0x0000001f06047819 */ /* 0x000fe200000006ff */
[----:B-1----:R-:W-:Y:S06]  /*c040*/  @!P0 BRA `(.L_x_310) ;  /* 0x0000000800c88947 */ /* 0x002fec0003800000 */
.L_x_335:
[----:B------:R-:W1:Y:S01]  /*c050*/  SYNCS.PHASECHK.TRANS64.TRYWAIT P0, [R9+URZ], R4 ;  /* 0x00000004090075a7 */ /* 0x000e62000800017f */
[----:B------:R-:W-:-:S05]  /*c060*/  VIADD R0, R7, 0x1 ;  /* 0x0000000107007836 */ /* 0x000fca0000000000 */
[----:B------:R-:W-:-:S04]  /*c070*/  ISETP.NE.AND P1, PT, R0, 0x12, PT ;  /* 0x000000120000780c */ /* 0x000fc80003f25270 */
[----:B------:R-:W-:Y:S02]  /*c080*/  SEL R3, RZ, 0x1, P1 ;  /* 0x00000001ff037807 */ /* 0x000fe40000800000 */
[----:B------:R-:W-:Y:S02]  /*c090*/  SEL R7, R0, RZ, P1 ;  /* 0x000000ff00077207 */ /* 0x000fe40000800000 */
[----:B------:R-:W-:-:S03]  /*c0a0*/  LOP3.LUT R6, R6, R3, RZ, 0x3c, !PT ;  /* 0x0000000306067212 */ /* 0x000fc600078e3cff */
[----:B0-----:R-:W-:Y:S01]  /*c0b0*/  IMAD R8, R7, 0x8, R2 ;  /* 0x0000000807087824 */ /* 0x001fe200078e0202 */
[----:B------:R-:W-:Y:S01]  /*c0c0*/  SHF.L.U32 R5, R6, 0x1f, RZ ;  /* 0x0000001f06057819 */ /* 0x000fe200000006ff */
[----:B-1----:R-:W-:Y:S06]  /*c0d0*/  @!P0 BRA `(.L_x_311) ;  /* 0x0000000800b88947 */ /* 0x002fec0003800000 */
.L_x_336:
        /* <DEDUP_REMOVED lines=9> */
.L_x_337:
        /* <DEDUP_REMOVED lines=9> */
.L_x_338:
        /* <DEDUP_REMOVED lines=9> */
.L_x_339:
        /* <DEDUP_REMOVED lines=9> */
.L_x_340:
[----:B------:R-:W1:Y:S01]  /*c320*/  SYNCS.PHASECHK.TRANS64.TRYWAIT P0, [R8+URZ], R5 ;  /* 0x00000005080075a7 */ /* 0x000e62000800017f */
[----:B------:R-:W-:-:S05]  /*c330*/  VIADD R0, R7, 0x1 ;  /* 0x0000000107007836 */ /* 0x000fca0000000000 */
[----:B------:R-:W-:-:S04]  /*c340*/  ISETP.NE.AND P1, PT, R0, 0x12, PT ;  /* 0x000000120000780c */ /* 0x000fc80003f25270 */
[----:B------:R-:W-:Y:S02]  /*c350*/  SEL R3, RZ, 0x1, P1 ;  /* 0x00000001ff037807 */ /* 0x000fe40000800000 */
[----:B------:R-:W-:Y:S02]  /*c360*/  SEL R7, R0, RZ, P1 ;  /* 0x000000ff00077207 */ /* 0x000fe40000800000 */
[----:B------:R-:W-:Y:S02]  /*c370*/  LOP3.LUT R6, R6, R3, RZ, 0x3c, !PT ;  /* 0x0000000306067212 */ /* 0x000fe400078e3cff */
[----:B0-----:R-:W-:Y:S02]  /*c380*/  LEA R9, R7, R2, 0x3 ;  /* 0x0000000207097211 */ /* 0x001fe400078e18ff */
[----:B------:R-:W-:Y:S01]  /*c390*/  SHF.L.U32 R4, R6, 0x1f, RZ ;  /* 0x0000001f06047819 */ /* 0x000fe200000006ff */
[----:B-1----:R-:W-:Y:S06]  /*c3a0*/  @!P0 BRA `(.L_x_316) ;  /* 0x0000000800688947 */ /* 0x002fec0003800000 */
.L_x_341:
        /* <DEDUP_REMOVED lines=9> */
.L_x_342:
        /* <DEDUP_REMOVED lines=9> */
.L_x_343:
        /* <DEDUP_REMOVED lines=9> */
.L_x_344:
        /* <DEDUP_REMOVED lines=9> */
.L_x_345:
        /* <DEDUP_REMOVED lines=9> */
.L_x_346:
        /* <DEDUP_REMOVED lines=9> */
.L_x_347:
        /* <DEDUP_REMOVED lines=9> */
.L_x_348:
[----:B------:R-:W1:Y:S01]  /*c7a0*/  SYNCS.PHASECHK.TRANS64.TRYWAIT P0, [R8+URZ], R5 ;  /* 0x00000005080075a7 */ /* 0x000e62000800017f */
[----:B------:R-:W-:-:S05]  /*c7b0*/  VIADD R0, R7, 0x1 ;  /* 0x0000000107007836 */ /* 0x000fca0000000000 */
[----:B------:R-:W-:-:S04]  /*c7c0*/  ISETP.NE.AND P1, PT, R0, 0x12, PT ;  /* 0x000000120000780c */ /* 0x000fc80003f25270 */
[----:B------:R-:W-:Y:S02]  /*c7d0*/  SEL R3, RZ, 0x1, P1 ;  /* 0x00000001ff037807 */ /* 0x000fe40000800000 */
[----:B------:R-:W-:Y:S02]  /*c7e0*/  SEL R7, R0, RZ, P1 ;  /* 0x000000ff00077207 */ /* 0x000fe40000800000 */
[----:B0-----:R-:W-:-:S03]  /*c7f0*/  LOP3.LUT R9, R6, R3, RZ, 0x3c, !PT ;  /* 0x0000000306097212 */ /* 0x001fc600078e3cff */
[----:B------:R-:W-:Y:S01]  /*c800*/  IMAD R11, R7, 0x8, R2 ;  /* 0x00000008070b7824 */ /* 0x000fe200078e0202 */
[----:B------:R-:W-:Y:S01]  /*c810*/  SHF.L.U32 R6, R9, 0x1f, RZ ;  /* 0x0000001f09067819 */ /* 0x000fe200000006ff */
[----:B-1----:R-:W-:Y:S06]  /*c820*/  @!P0 BRA `(.L_x_324) ;  /* 0x0000000400e88947 */ /* 0x002fec0003800000 */
.L_x_349:
[----:B------:R-:W1:Y:S01]  /*c830*/  SYNCS.PHASECHK.TRANS64.TRYWAIT P0, [R11+URZ], R6 ;  /* 0x000000060b0075a7 */ /* 0x000e62000800017f */
[----:B------:R-:W-:-:S05]  /*c840*/  VIADD R0, R7, 0x1 ;  /* 0x0000000107007836 */ /* 0x000fca0000000000 */
[----:B------:R-:W-:-:S04]  /*c850*/  ISETP.NE.AND P1, PT, R0, 0x12, PT ;  /* 0x000000120000780c */ /* 0x000fc80003f25270 */
[----:B------:R-:W-:Y:S02]  /*c860*/  SEL R4, RZ, 0x1, P1 ;  /* 0x00000001ff047807 */ /* 0x000fe40000800000 */
[----:B------:R-:W-:Y:S02]  /*c870*/  SEL R3, R0, RZ, P1 ;  /* 0x000000ff00037207 */ /* 0x000fe40000800000 */
[----:B------:R-:W-:Y:S01]  /*c880*/  LOP3.LUT R0, R9, R4, RZ, 0x3c, !PT ;  /* 0x0000000409007212 */ /* 0x000fe200078e3cff */
[----:B-1----:R-:W-:Y:S06]  /*c890*/  @!P0 BRA `(.L_x_325) ;  /* 0x0000000400e08947 */ /* 0x002fec0003800000 */
.L_x_350:
[----:B------:R-:W-:Y:S01]  /*c8a0*/  IMAD R3, R3, 0x8, R2 ;  /* 0x0000000803037824 */ /* 0x000fe200078e0202 */
[----:B------:R-:W-:-:S07]  /*c8b0*/  SHF.L.U32 R0, R0, 0x1f, RZ ;  /* 0x0000001f00007819 */ /* 0x000fce00000006ff */
.L_x_326:
[----:B--2---:R2:W3:Y:S02]  /*c8c0*/  SYNCS.PHASECHK.TRANS64.TRYWAIT P0, [R3+URZ], R0 ;  /* 0x00000000030075a7 */ /* 0x0044e4000800017f */
[----:B---3--:R-:W-:Y:S05]  /*c8d0*/  @!P0 NANOSLEEP.SYNCS 0x989680 ;  /* 0x009896800000895d */ /* 0x008fea0003900000 */
[----:B------:R-:W3:Y:S02]  /*c8e0*/  @!P0 SYNCS.PHASECHK.TRANS64 P0, [R3+URZ], R0 ;  /* 0x00000000030085a7 */ /* 0x000ee4000800007f */
[----:B---3--:R-:W-:Y:S05]  /*c8f0*/  @!P0 BRA `(.L_x_326) ;  /* 0xfffffffc00f08947 */ /* 0x008fea000383ffff */
.L_x_307:
[----:B------:R-:W-:Y:S05]  /*c900*/  BSYNC B0 ;  /* 0x0000000000007941 */ /* 0x000fea0003800000 */
.L_x_306:
[----:B------:R-:W-:Y:S05]  /*c910*/  EXIT ;  /* 0x000000000000794d */ /* 0x000fea0003800000 */
.L_x_22:
[----:B----4-:R4:W0:Y:S02]  /*c920*/  SYNCS.PHASECHK.TRANS64.TRYWAIT P1, [R3+URZ], R0 ;  /* 0x00000000030075a7 */ /* 0x010824000802017f */
[----:B0-----:R-:W-:Y:S05]  /*c930*/  @!P1 NANOSLEEP.SYNCS 0x989680 ;  /* 0x009896800000995d */ /* 0x001fea0003900000 */
[----:B------:R-:W0:Y:S02]  /*c940*/  @!P1 SYNCS.PHASECHK.TRANS64 P1, [R3+URZ], R0 ;  /* 0x00000000030095a7 */ /* 0x000e24000802007f */
[----:B0-----:R-:W-:Y:S05]  /*c950*/  @!P1 BRA `(.L_x_22) ;  /* 0xfffffffc00f09947 */ /* 0x001fea000383ffff */
[----:B------:R-:W-:Y:S05]  /*c960*/  BRA `(.L_x_21) ;  /* 0xffffff4c00587947 */ /* 0x000fea000383ffff */
.L_x_27:
[----:B-1----:R-:W-:-:S04]  /*c970*/  IMAD.U32 R6, RZ, RZ, UR4 ;  /* 0x00000004ff067e24 */ /* 0x002fc8000f8e00ff */
[----:B------:R1:W3:Y:S03]  /*c980*/  SYNCS.PHASECHK.TRANS64.TRYWAIT P1, [R6+URZ], R5 ;  /* 0x00000005060075a7 */ /* 0x0002e6000802017f */
[----:B---3--:R-:W-:Y:S05]  /*c990*/  @!P1 NANOSLEEP.SYNCS 0x989680 ;  /* 0x009896800000995d */ /* 0x008fea0003900000 */
[----:B------:R-:W3:Y:S02]  /*c9a0*/  @!P1 SYNCS.PHASECHK.TRANS64 P1, [R6+URZ], R5 ;  /* 0x00000005060095a7 */ /* 0x000ee4000802007f */
[----:B---3--:R-:W-:Y:S05]  /*c9b0*/  @!P1 BRA `(.L_x_27) ;  /* 0xfffffffc00ec9947 */ /* 0x008fea000383ffff */
[----:B------:R-:W-:Y:S05]  /*c9c0*/  BRA `(.L_x_26) ;  /* 0xffffff4c00e87947 */ /* 0x000fea000383ffff */
.L_x_294:
[----:B------:R-:W-:Y:S01]  /*c9d0*/  BSSY B1, `(.L_x_327) ;  /* 0x0000006000017945 */ /* 0x000fe20003800000 */
[----:B------:R-:W-:-:S07]  /*c9e0*/  IMAD.MOV.U32 R15, RZ, RZ, -0x1 ;  /* 0xffffffffff0f7424 */ /* 0x000fce00078e00ff */
[----:B------:R-:W-:Y:S05]  /*c9f0*/  WARPSYNC.COLLECTIVE R15, `(.L_x_328) ;  /* 0x000000000f0c7348 */ /* 0x000fea0003c00000 */
[----:B------:R-:W-:Y:S02]  /*ca00*/  ELECT P6, UR62, PT ;  /* 0x00000000003e782f */ /* 0x000fe400038c0000 */
[----:B------:R-:W-:Y:S01]  /*ca10*/  MOV R14, UR62 ;  /* 0x0000003e000e7c02 */ /* 0x000fe20008000f00 */
[----:B------:R-:W-:Y:S10]  /*ca20*/  ENDCOLLECTIVE ;  /* 0x000000000000791b */ /* 0x000ff40003800000 */
.L_x_328:
[----:B------:R-:W-:Y:S05]  /*ca30*/  BSYNC B1 ;  /* 0x0000000000017941 */ /* 0x000fea0003800000 */
.L_x_327:
[----:B------:R-:W-:Y:S05]  /*ca40*/  BRA `(.L_x_329) ;  /* 0xffffffe800447947 */ /* 0x000fea000383ffff */
.L_x_297:
[----:B-1----:R1:W2:Y:S02]  /*ca50*/  SYNCS.PHASECHK.TRANS64.TRYWAIT P0, [R23+URZ+0x90], R14 ;  /* 0x0000900e170075a7 */ /* 0x0022a4000800017f */
[----:B--2---:R-:W-:Y:S05]  /*ca60*/  @!P0 NANOSLEEP.SYNCS 0x989680 ;  /* 0x009896800000895d */ /* 0x004fea0003900000 */
[----:B------:R-:W2:Y:S02]  /*ca70*/  @!P0 SYNCS.PHASECHK.TRANS64 P0, [R23+URZ+0x90], R14 ;  /* 0x0000900e170085a7 */ /* 0x000ea4000800007f */
[----:B--2---:R-:W-:Y:S05]  /*ca80*/  @!P0 BRA `(.L_x_297) ;  /* 0xfffffffc00f08947 */ /* 0x004fea000383ffff */
[----:B------:R-:W-:Y:S05]  /*ca90*/  BRA `(.L_x_330) ;  /* 0xffffffe8007c7947 */ /* 0x000fea000383ffff */
.L_x_305:
[----:B------:R-:W-:Y:S01]  /*caa0*/  BSSY B0, `(.L_x_331) ;  /* 0x0000006000007945 */ /* 0x000fe20003800000 */
[----:B------:R-:W-:-:S07]  /*cab0*/  IMAD.MOV.U32 R15, RZ, RZ, -0x1 ;  /* 0xffffffffff0f7424 */ /* 0x000fce00078e00ff */
[----:B------:R-:W-:Y:S05]  /*cac0*/  WARPSYNC.COLLECTIVE R15, `(.L_x_332) ;  /* 0x000000000f0c7348 */ /* 0x000fea0003c00000 */
[----:B------:R-:W-:Y:S02]  /*cad0*/  ELECT P6, UR62, PT ;  /* 0x00000000003e782f */ /* 0x000fe400038c0000 */
[----:B------:R-:W-:Y:S01]  /*cae0*/  MOV R14, UR62 ;  /* 0x0000003e000e7c02 */ /* 0x000fe20008000f00 */
[----:B------:R-:W-:Y:S10]  /*caf0*/  ENDCOLLECTIVE ;  /* 0x000000000000791b */ /* 0x000ff40003800000 */
.L_x_332:
[----:B------:R-:W-:Y:S05]  /*cb00*/  BSYNC B0 ;  /* 0x0000000000007941 */ /* 0x000fea0003800000 */
.L_x_331:
[----:B------:R-:W-:Y:S05]  /*cb10*/  BRA `(.L_x_333) ;  /* 0xfffffff000d47947 */ /* 0x000fea000383ffff */
.L_x_309:
[----:B0-----:R0:W1:Y:S02]  /*cb20*/  SYNCS.PHASECHK.TRANS64.TRYWAIT P0, [R7+URZ], R4 ;  /* 0x00000004070075a7 */ /* 0x001064000800017f */
[----:B-1----:R-:W-:Y:S05]  /*cb30*/  @!P0 NANOSLEEP.SYNCS 0x989680 ;  /* 0x009896800000895d */ /* 0x002fea0003900000 */
[----:B------:R-:W1:Y:S02]  /*cb40*/  @!P0 SYNCS.PHASECHK.TRANS64 P0, [R7+URZ], R4 ;  /* 0x00000004070085a7 */ /* 0x000e64000800007f */
[----:B-1----:R-:W-:Y:S05]  /*cb50*/  @!P0 BRA `(.L_x_309) ;  /* 0xfffffffc00f08947 */ /* 0x002fea000383ffff */
[----:B------:R-:W-:Y:S05]  /*cb60*/  BRA `(.L_x_334) ;  /* 0xfffffff400147947 */ /* 0x000fea000383ffff */
.L_x_310:
[----:B0-----:R0:W1:Y:S02]  /*cb70*/  SYNCS.PHASECHK.TRANS64.TRYWAIT P0, [R8+URZ], R5 ;  /* 0x00000005080075a7 */ /* 0x001064000800017f */
[----:B-1----:R-:W-:Y:S05]  /*cb80*/  @!P0 NANOSLEEP.SYNCS 0x989680 ;  /* 0x009896800000895d */ /* 0x002fea0003900000 */
[----:B------:R-:W1:Y:S02]  /*cb90*/  @!P0 SYNCS.PHASECHK.TRANS64 P0, [R8+URZ], R5 ;  /* 0x00000005080085a7 */ /* 0x000e64000800007f */
[----:B-1----:R-:W-:Y:S05]  /*cba0*/  @!P0 BRA `(.L_x_310) ;  /* 0xfffffffc00f08947 */ /* 0x002fea000383ffff */
[----:B------:R-:W-:Y:S05]  /*cbb0*/  BRA `(.L_x_335) ;  /* 0xfffffff400247947 */ /* 0x000fea000383ffff */
.L_x_311:
[----:B0-----:R0:W1:Y:S02]  /*cbc0*/  SYNCS.PHASECHK.TRANS64.TRYWAIT P0, [R9+URZ], R4 ;  /* 0x00000004090075a7 */ /* 0x001064000800017f */
[----:B-1----:R-:W-:Y:S05]  /*cbd0*/  @!P0 NANOSLEEP.SYNCS 0x989680 ;  /* 0x009896800000895d */ /* 0x002fea0003900000 */
[----:B------:R-:W1:Y:S02]  /*cbe0*/  @!P0 SYNCS.PHASECHK.TRANS64 P0, [R9+URZ], R4 ;  /* 0x00000004090085a7 */ /* 0x000e64000800007f */
[----:B-1----:R-:W-:Y:S05]  /*cbf0*/  @!P0 BRA `(.L_x_311) ;  /* 0xfffffffc00f08947 */ /* 0x002fea000383ffff */
[----:B------:R-:W-:Y:S05]  /*cc00*/  BRA `(.L_x_336) ;  /* 0xfffffff400347947 */ /* 0x000fea000383ffff */
.L_x_312:
[----:B0-----:R0:W1:Y:S02]  /*cc10*/  SYNCS.PHASECHK.TRANS64.TRYWAIT P0, [R8+URZ], R5 ;  /* 0x00000005080075a7 */ /* 0x001064000800017f */
[----:B-1----:R-:W-:Y:S05]  /*cc20*/  @!P0 NANOSLEEP.SYNCS 0x989680 ;  /* 0x009896800000895d */ /* 0x002fea0003900000 */
[----:B------:R-:W1:Y:S02]  /*cc30*/  @!P0 SYNCS.PHASECHK.TRANS64 P0, [R8+URZ], R5 ;  /* 0x00000005080085a7 */ /* 0x000e64000800007f */
[----:B-1----:R-:W-:Y:S05]  /*cc40*/  @!P0 BRA `(.L_x_312) ;  /* 0xfffffffc00f08947 */ /* 0x002fea000383ffff */
[----:B------:R-:W-:Y:S05]  /*cc50*/  BRA `(.L_x_337) ;  /* 0xfffffff400447947 */ /* 0x000fea000383ffff */
.L_x_313:
[----:B0-----:R0:W1:Y:S02]  /*cc60*/  SYNCS.PHASECHK.TRANS64.TRYWAIT P0, [R9+URZ], R4 ;  /* 0x00000004090075a7 */ /* 0x001064000800017f */
[----:B-1----:R-:W-:Y:S05]  /*cc70*/  @!P0 NANOSLEEP.SYNCS 0x989680 ;  /* 0x009896800000895d */ /* 0x002fea0003900000 */
[----:B------:R-:W1:Y:S02]  /*cc80*/  @!P0 SYNCS.PHASECHK.TRANS64 P0, [R9+URZ], R4 ;  /* 0x00000004090085a7 */ /* 0x000e64000800007f */
[----:B-1----:R-:W-:Y:S05]  /*cc90*/  @!P0 BRA `(.L_x_313) ;  /* 0xfffffffc00f08947 */ /* 0x002fea000383ffff */
[----:B------:R-:W-:Y:S05]  /*cca0*/  BRA `(.L_x_338) ;  /* 0xfffffff400547947 */ /* 0x000fea000383ffff */
.L_x_314:
[----:B0-----:R0:W1:Y:S02]  /*ccb0*/  SYNCS.PHASECHK.TRANS64.TRYWAIT P0, [R8+URZ], R5 ;  /* 0x00000005080075a7 */ /* 0x001064000800017f */
[----:B-1----:R-:W-:Y:S05]  /*ccc0*/  @!P0 NANOSLEEP.SYNCS 0x989680 ;  /* 0x009896800000895d */ /* 0x002fea0003900000 */
[----:B------:R-:W1:Y:S02]  /*ccd0*/  @!P0 SYNCS.PHASECHK.TRANS64 P0, [R8+URZ], R5 ;  /* 0x00000005080085a7 */ /* 0x000e64000800007f */
[----:B-1----:R-:W-:Y:S05]  /*cce0*/  @!P0 BRA `(.L_x_314) ;  /* 0xfffffffc00f08947 */ /* 0x002fea000383ffff */
[----:B------:R-:W-:Y:S05]  /*ccf0*/  BRA `(.L_x_339) ;  /* 0xfffffff400647947 */ /* 0x000fea000383ffff */
.L_x_315:
[----:B0-----:R0:W1:Y:S02]  /*cd00*/  SYNCS.PHASECHK.TRANS64.TRYWAIT P0, [R9+URZ], R4 ;  /* 0x00000004090075a7 */ /* 0x001064000800017f */
[----:B-1----:R-:W-:Y:S05]  /*cd10*/  @!P0 NANOSLEEP.SYNCS 0x989680 ;  /* 0x009896800000895d */ /* 0x002fea0003900000 */
[----:B------:R-:W1:Y:S02]  /*cd20*/  @!P0 SYNCS.PHASECHK.TRANS64 P0, [R9+URZ], R4 ;  /* 0x00000004090085a7 */ /* 0x000e64000800007f */
[----:B-1----:R-:W-:Y:S05]  /*cd30*/  @!P0 BRA `(.L_x_315) ;  /* 0xfffffffc00f08947 */ /* 0x002fea000383ffff */
[----:B------:R-:W-:Y:S05]  /*cd40*/  BRA `(.L_x_340) ;  /* 0xfffffff400747947 */ /* 0x000fea000383ffff */
.L_x_316:
[----:B0-----:R0:W1:Y:S02]  /*cd50*/  SYNCS.PHASECHK.TRANS64.TRYWAIT P0, [R8+URZ], R5 ;  /* 0x00000005080075a7 */ /* 0x001064000800017f */
[----:B-1----:R-:W-:Y:S05]  /*cd60*/  @!P0 NANOSLEEP.SYNCS 0x989680 ;  /* 0x009896800000895d */ /* 0x002fea0003900000 */
[----:B------:R-:W1:Y:S02]  /*cd70*/  @!P0 SYNCS.PHASECHK.TRANS64 P0, [R8+URZ], R5 ;  /* 0x00000005080085a7 */ /* 0x000e64000800007f */
[----:B-1----:R-:W-:Y:S05]  /*cd80*/  @!P0 BRA `(.L_x_316) ;  /* 0xfffffffc00f08947 */ /* 0x002fea000383ffff */
[----:B------:R-:W-:Y:S05]  /*cd90*/  BRA `(.L_x_341) ;  /* 0xfffffff400847947 */ /* 0x000fea000383ffff */
.L_x_317:
[----:B0-----:R0:W1:Y:S02]  /*cda0*/  SYNCS.PHASECHK.TRANS64.TRYWAIT P0, [R9+URZ], R4 ;  /* 0x00000004090075a7 */ /* 0x001064000800017f */
[----:B-1----:R-:W-:Y:S05]  /*cdb0*/  @!P0 NANOSLEEP.SYNCS 0x989680 ;  /* 0x009896800000895d */ /* 0x002fea0003900000 */
[----:B------:R-:W1:Y:S02]  /*cdc0*/  @!P0 SYNCS.PHASECHK.TRANS64 P0, [R9+URZ], R4 ;  /* 0x00000004090085a7 */ /* 0x000e64000800007f */
[----:B-1----:R-:W-:Y:S05]  /*cdd0*/  @!P0 BRA `(.L_x_317) ;  /* 0xfffffffc00f08947 */ /* 0x002fea000383ffff */
[----:B------:R-:W-:Y:S05]  /*cde0*/  BRA `(.L_x_342) ;  /* 0xfffffff400947947 */ /* 0x000fea000383ffff */
.L_x_318:
[----:B0-----:R0:W1:Y:S02]  /*cdf0*/  SYNCS.PHASECHK.TRANS64.TRYWAIT P0, [R8+URZ], R5 ;  /* 0x00000005080075a7 */ /* 0x001064000800017f */
[----:B-1----:R-:W-:Y:S05]  /*ce00*/  @!P0 NANOSLEEP.SYNCS 0x989680 ;  /* 0x009896800000895d */ /* 0x002fea0003900000 */
[----:B------:R-:W1:Y:S02]  /*ce10*/  @!P0 SYNCS.PHASECHK.TRANS64 P0, [R8+URZ], R5 ;  /* 0x00000005080085a7 */ /* 0x000e64000800007f */
[----:B-1----:R-:W-:Y:S05]  /*ce20*/  @!P0 BRA `(.L_x_318) ;  /* 0xfffffffc00f08947 */ /* 0x002fea000383ffff */
[----:B------:R-:W-:Y:S05]  /*ce30*/  BRA `(.L_x_343) ;  /* 0xfffffff400a47947 */ /* 0x000fea000383ffff */
.L_x_319:
[----:B0-----:R0:W1:Y:S02]  /*ce40*/  SYNCS.PHASECHK.TRANS64.TRYWAIT P0, [R9+URZ], R4 ;  /* 0x00000004090075a7 */ /* 0x001064000800017f */
[----:B-1----:R-:W-:Y:S05]  /*ce50*/  @!P0 NANOSLEEP.SYNCS 0x989680 ;  /* 0x009896800000895d */ /* 0x002fea0003900000 */
[----:B------:R-:W1:Y:S02]  /*ce60*/  @!P0 SYNCS.PHASECHK.TRANS64 P0, [R9+URZ], R4 ;  /* 0x00000004090085a7 */ /* 0x000e64000800007f */
[----:B-1----:R-:W-:Y:S05]  /*ce70*/  @!P0 BRA `(.L_x_319) ;  /* 0xfffffffc00f08947 */ /* 0x002fea000383ffff */
[----:B------:R-:W-:Y:S05]  /*ce80*/  BRA `(.L_x_344) ;  /* 0xfffffff400b47947 */ /* 0x000fea000383ffff */
.L_x_320:
[----:B0-----:R0:W1:Y:S02]  /*ce90*/  SYNCS.PHASECHK.TRANS64.TRYWAIT P0, [R8+URZ], R5 ;  /* 0x00000005080075a7 */ /* 0x001064000800017f */
[----:B-1----:R-:W-:Y:S05]  /*cea0*/  @!P0 NANOSLEEP.SYNCS 0x989680 ;  /* 0x009896800000895d */ /* 0x002fea0003900000 */
[----:B------:R-:W1:Y:S02]  /*ceb0*/  @!P0 SYNCS.PHASECHK.TRANS64 P0, [R8+URZ], R5 ;  /* 0x00000005080085a7 */ /* 0x000e64000800007f */
[----:B-1----:R-:W-:Y:S05]  /*cec0*/  @!P0 BRA `(.L_x_320) ;  /* 0xfffffffc00f08947 */ /* 0x002fea000383ffff */
[----:B------:R-:W-:Y:S05]  /*ced0*/  BRA `(.L_x_345) ;  /* 0xfffffff400c47947 */ /* 0x000fea000383ffff */
.L_x_321:
[----:B0-----:R0:W1:Y:S02]  /*cee0*/  SYNCS.PHASECHK.TRANS64.TRYWAIT P0, [R9+URZ], R4 ;  /* 0x00000004090075a7 */ /* 0x001064000800017f */
[----:B-1----:R-:W-:Y:S05]  /*cef0*/  @!P0 NANOSLEEP.SYNCS 0x989680 ;  /* 0x009896800000895d */ /* 0x002fea0003900000 */
[----:B------:R-:W1:Y:S02]  /*cf00*/  @!P0 SYNCS.PHASECHK.TRANS64 P0, [R9+URZ], R4 ;  /* 0x00000004090085a7 */ /* 0x000e64000800007f */
[----:B-1----:R-:W-:Y:S05]  /*cf10*/  @!P0 BRA `(.L_x_321) ;  /* 0xfffffffc00f08947 */ /* 0x002fea000383ffff */
[----:B------:R-:W-:Y:S05]  /*cf20*/  BRA `(.L_x_346) ;  /* 0xfffffff400d47947 */ /* 0x000fea000383ffff */
.L_x_322:
[----:B0-----:R0:W1:Y:S02]  /*cf30*/  SYNCS.PHASECHK.TRANS64.TRYWAIT P0, [R8+URZ], R5 ;  /* 0x00000005080075a7 */ /* 0x001064000800017f */
[----:B-1----:R-:W-:Y:S05]  /*cf40*/  @!P0 NANOSLEEP.SYNCS 0x989680 ;  /* 0x009896800000895d */ /* 0x002fea0003900000 */
[----:B------:R-:W1:Y:S02]  /*cf50*/  @!P0 SYNCS.PHASECHK.TRANS64 P0, [R8+URZ], R5 ;  /* 0x00000005080085a7 */ /* 0x000e64000800007f */
[----:B-1----:R-:W-:Y:S05]  /*cf60*/  @!P0 BRA `(.L_x_322) ;  /* 0xfffffffc00f08947 */ /* 0x002fea000383ffff */
[----:B------:R-:W-:Y:S05]  /*cf70*/  BRA `(.L_x_347) ;  /* 0xfffffff400e47947 */ /* 0x000fea000383ffff */
.L_x_323:
[----:B0-----:R0:W1:Y:S02]  /*cf80*/  SYNCS.PHASECHK.TRANS64.TRYWAIT P0, [R9+URZ], R4 ;  /* 0x00000004090075a7 */ /* 0x001064000800017f */
[----:B-1----:R-:W-:Y:S05]  /*cf90*/  @!P0 NANOSLEEP.SYNCS 0x989680 ;  /* 0x009896800000895d */ /* 0x002fea0003900000 */
[----:B------:R-:W1:Y:S02]  /*cfa0*/  @!P0 SYNCS.PHASECHK.TRANS64 P0, [R9+URZ], R4 ;  /* 0x00000004090085a7 */ /* 0x000e64000800007f */
[----:B-1----:R-:W-:Y:S05]  /*cfb0*/  @!P0 BRA `(.L_x_323) ;  /* 0xfffffffc00f08947 */ /* 0x002fea000383ffff */
[----:B------:R-:W-:Y:S05]  /*cfc0*/  BRA `(.L_x_348) ;  /* 0xfffffff400f47947 */ /* 0x000fea000383ffff */
.L_x_324:
[----:B0-----:R0:W1:Y:S02]  /*cfd0*/  SYNCS.PHASECHK.TRANS64.TRYWAIT P0, [R8+URZ], R5 ;  /* 0x00000005080075a7 */ /* 0x001064000800017f */
[----:B-1----:R-:W-:Y:S05]  /*cfe0*/  @!P0 NANOSLEEP.SYNCS 0x989680 ;  /* 0x009896800000895d */ /* 0x002fea0003900000 */
[----:B------:R-:W1:Y:S02]  /*cff0*/  @!P0 SYNCS.PHASECHK.TRANS64 P0, [R8+URZ], R5 ;  /* 0x00000005080085a7 */ /* 0x000e64000800007f */
[----:B-1----:R-:W-:Y:S05]  /*d000*/  @!P0 BRA `(.L_x_324) ;  /* 0xfffffffc00f08947 */ /* 0x002fea000383ffff */
[----:B------:R-:W-:Y:S05]  /*d010*/  BRA `(.L_x_349) ;  /* 0xfffffff800047947 */ /* 0x000fea000383ffff */
.L_x_325:
[----:B-1----:R1:W2:Y:S02]  /*d020*/  SYNCS.PHASECHK.TRANS64.TRYWAIT P0, [R11+URZ], R6 ;  /* 0x000000060b0075a7 */ /* 0x0022a4000800017f */
[----:B--2---:R-:W-:Y:S05]  /*d030*/  @!P0 NANOSLEEP.SYNCS 0x989680 ;  /* 0x009896800000895d */ /* 0x004fea0003900000 */
[----:B------:R-:W2:Y:S02]  /*d040*/  @!P0 SYNCS.PHASECHK.TRANS64 P0, [R11+URZ], R6 ;  /* 0x000000060b0085a7 */ /* 0x000ea4000800007f */
[----:B--2---:R-:W-:Y:S05]  /*d050*/  @!P0 BRA `(.L_x_325) ;  /* 0xfffffffc00f08947 */ /* 0x004fea000383ffff */
[----:B------:R-:W-:Y:S05]  /*d060*/  BRA `(.L_x_350) ;  /* 0xfffffff8000c7947 */ /* 0x000fea000383ffff */
.L_x_351:
[----:B------:R-:W-:-:S00]  /*d070*/  BRA `(.L_x_351) ;  /* 0xfffffffc00fc7947 */ /* 0x000fc0000383ffff */
[----:B------:R-:W-:-:S00]  /*d080*/  NOP ;  /* 0x0000000000007918 */ /* 0x000fc00000000000 */
[----:B------:R-:W-:-:S00]  /*d090*/  NOP ;  /* 0x0000000000007918 */ /* 0x000fc00000000000 */
[----:B------:R-:W-:-:S00]  /*d0a0*/  NOP ;  /* 0x0000000000007918 */ /* 0x000fc00000000000 */
[----:B------:R-:W-:-:S00]  /*d0b0*/  NOP ;  /* 0x0000000000007918 */ /* 0x000fc00000000000 */
[----:B------:R-:W-:-:S00]  /*d0c0*/  NOP ;  /* 0x0000000000007918 */ /* 0x000fc00000000000 */
[----:B------:R-:W-:-:S00]  /*d0d0*/  NOP ;  /* 0x0000000000007918 */ /* 0x000fc00000000000 */
[----:B------:R-:W-:-:S00]  /*d0e0*/  NOP ;  /* 0x0000000000007918 */ /* 0x000fc00000000000 */
[----:B------:R-:W-:-:S00]  /*d0f0*/  NOP ;  /* 0x0000000000007918 */ /* 0x000fc00000000000 */
.L_x_352:


//--------------------- .nv.global.init           --------------------------
	.section	.nv.global.init,"aw",@progbits
.nv.global.init:
	.type		$str$22,@object
	.size		$str$22,($str$23 - $str$22)
$str$22:
        /*0000*/ 	.byte	0x6b, 0x5f, 0x74, 0x69, 0x6c, 0x65, 0x5f, 0x63, 0x6f, 0x75, 0x6e, 0x74, 0x20, 0x3e, 0x3d, 0x20
        /*0010*/ 	.byte	0x31, 0x00
	.type		$str$23,@object
	.size		$str$23,(__unnamed_1 - $str$23)
$str$23:
        /*0012*/ 	.byte	0x2f, 0x74, 0x6d, 0x70, 0x2f, 0x63, 0x75, 0x74, 0x6c, 0x61, 0x73, 0x73, 0x5f, 0x73, 0x77, 0x65
        /*0022*/ 	.byte	0x65, 0x70, 0x5f, 0x73, 0x72, 0x63, 0x2f, 0x69, 0x6e, 0x63, 0x6c, 0x75, 0x64, 0x65, 0x2f, 0x63
        /*0032*/ 	.byte	0x75, 0x74, 0x6c, 0x61, 0x73, 0x73, 0x2f, 0x67, 0x65, 0x6d, 0x6d, 0x2f, 0x63, 0x6f, 0x6c, 0x6c
        /*0042*/ 	.byte	0x65, 0x63, 0x74, 0x69, 0x76, 0x65, 0x2f, 0x73, 0x6d, 0x39, 0x30, 0x5f, 0x6d, 0x6d, 0x61, 0x5f
        /*0052*/ 	.byte	0x74, 0x6d, 0x61, 0x5f, 0x67, 0x6d, 0x6d, 0x61, 0x5f, 0x73, 0x73, 0x5f, 0x77, 0x61, 0x72, 0x70
        /*0062*/ 	.byte	0x73, 0x70, 0x65, 0x63, 0x69, 0x61, 0x6c, 0x69, 0x7a, 0x65, 0x64, 0x2e, 0x68, 0x70, 0x70, 0x00
	.type		__unnamed_1,@object
	.size		__unnamed_1,(.L_0 - __unnamed_1)
__unnamed_1:
        /*0072*/ 	.byte	0x76, 0x6f, 0x69, 0x64, 0x20, 0x63, 0x75, 0x74, 0x6c, 0x61, 0x73, 0x73, 0x3a, 0x3a, 0x67, 0x65
        /* <DEDUP_REMOVED lines=181> */
        /*0bd2*/ 	.byte	0x5d, 0x00
.L_0:


//--------------------- .nv.shared._ZN7cutlass13device_kernelINS_4gemm6kernel13GemmUniversalIN4cute5tupleIJiiiiEEENS1_10collective13CollectiveMmaINS1_34MainloopSm90TmaGmmaWarpSpecializedILi18ENS5_IJNS4_1CILi2EEENSA_ILi1EEESC_EEENS1_35KernelTmaWarpSpecializedCooperativeEEENS5_IJNSA_ILi256EEENSA_ILi128EEENSA_ILi16EEEEEENS_10bfloat16_tENS5_IJlSC_lEEESK_SL_NS4_8TiledMMAINS4_8MMA_AtomIJNS4_4SM904GMMA28MMA_64x128x16_F32BF16BF16_SSILNSP_5MajorE0ELSR_0ELNSP_7ScaleInE1ELSS_1EEEEEENS4_6LayoutISD_NS5_IJSC_NSA_ILi0EEESW_EEEEENS5_IJNS4_10UnderscoreESZ_SZ_EEEEENS4_13SM90_TMA_LOADENS4_14ComposedLayoutINS4_7SwizzleILi1ELi4ELi3EEENS4_18smem_ptr_flag_bitsILi16EEENSV_INS5_IJNSA_ILi8EEESI_EEENS5_IJSI_SC_EEEEEEEvNS4_8identityENS4_23SM90_TMA_LOAD_MULTICASTES1C_vS1D_EENS_8epilogue10collective6detail29Sm90TmaWarpSpecializedAdapterINS1H_15DefaultEpilogueISK_SL_SL_NS1G_6thread17LinearCombinationISK_Li1EffLNS1L_9ScaleType4KindE0ELNS_15FloatRoundStyleE2ESK_EENS1_15EpilogueDefaultEEEEEvvEEEEvNT_6ParamsE --------------------------
	.section	.nv.shared._ZN7cutlass13device_kernelINS_4gemm6kernel13GemmUniversalIN4cute5tupleIJiiiiEEENS1_10collective13CollectiveMmaINS1_34MainloopSm90TmaGmmaWarpSpecializedILi18ENS5_IJNS4_1CILi2EEENSA_ILi1EEESC_EEENS1_35KernelTmaWarpSpecializedCooperativeEEENS5_IJNSA_ILi256EEENSA_ILi128EEENSA_ILi16EEEEEENS_10bfloat16_tENS5_IJlSC_lEEESK_SL_NS4_8TiledMMAINS4_8MMA_AtomIJNS4_4SM904GMMA28MMA_64x128x16_F32BF16BF16_SSILNSP_5MajorE0ELSR_0ELNSP_7ScaleInE1ELSS_1EEEEEENS4_6LayoutISD_NS5_IJSC_NSA_ILi0EEESW_EEEEENS5_IJNS4_10UnderscoreESZ_SZ_EEEEENS4_13SM90_TMA_LOADENS4_14ComposedLayoutINS4_7SwizzleILi1ELi4ELi3EEENS4_18smem_ptr_flag_bitsILi16EEENSV_INS5_IJNSA_ILi8EEESI_EEENS5_IJSI_SC_EEEEEEEvNS4_8identityENS4_23SM90_TMA_LOAD_MULTICASTES1C_vS1D_EENS_8epilogue10collective6detail29Sm90TmaWarpSpecializedAdapterINS1H_15DefaultEpilogueISK_SL_SL_NS1G_6thread17LinearCombinationISK_Li1EffLNS1L_9ScaleType4KindE0ELNS_15FloatRoundStyleE2ESK_EENS1_15EpilogueDefaultEEEEEvvEEEEvNT_6ParamsE,"aw",@nobits
	.sectionflags	@""
	.align	16
	.zero		1024


//--------------------- .nv.shared.reserved.0     --------------------------
	.section	.nv.shared.reserved.0,"aw",@nobits
	.weak		__nv_reservedSMEM_offset_0_alias
	.size		__nv_reservedSMEM_offset_0_alias, 0, 0
	.other		__nv_reservedSMEM_offset_0_alias,@"STO_CUDA_RESERVED_SHARED STV_DEFAULT"
__nv_reservedSMEM_offset_0_alias:
	.zero		0


//--------------------- .nv.global                --------------------------
	.section	.nv.global,"aw",@nobits
.nv.global:
	.type		_ZN40_INTERNAL_e8d9a19b_4_k_cu_6c40149c_134224cute1_E,@object
	.size		_ZN40_INTERNAL_e8d9a19b_4_k_cu_6c40149c_134224cute1_E,(_ZN40_INTERNAL_e8d9a19b_4_k_cu_6c40149c_134224cuda3std3__45__cpo6cbeginE - _ZN40_INTERNAL_e8d9a19b_4_k_cu_6c40149c_134224cute1_E)
_ZN40_INTERNAL_e8d9a19b_4_k_cu_6c40149c_134224cute1_E:
	.zero		1
	.type		_ZN40_INTERNAL_e8d9a19b_4_k_cu_6c40149c_134224cuda3std3__45__cpo6cbeginE,@object
	.size		_ZN40_INTERNAL_e8d9a19b_4_k_cu_6c40149c_134224cuda3std3__45__cpo6cbeginE,(_ZN40_INTERNAL_e8d9a19b_4_k_cu_6c40149c_134224cuda3std3__48in_placeE - _ZN40_INTERNAL_e8d9a19b_4_k_cu_6c40149c_134224cuda3std3__45__cpo6cbeginE)
_ZN40_INTERNAL_e8d9a19b_4_k_cu_6c40149c_134224cuda3std3__45__cpo6cbeginE:
	.zero		1
	.type		_ZN40_INTERNAL_e8d9a19b_4_k_cu_6c40149c_134224cuda3std3__48in_placeE,@object
	.size		_ZN40_INTERNAL_e8d9a19b_4_k_cu_6c40149c_134224cuda3std3__48in_placeE,(_ZN40_INTERNAL_e8d9a19b_4_k_cu_6c40149c_134224cuda3std6ranges3__45__cpo9iter_moveE - _ZN40_INTERNAL_e8d9a19b_4_k_cu_6c40149c_134224cuda3std3__48in_placeE)
_ZN40_INTERNAL_e8d9a19b_4_k_cu_6c40149c_134224cuda3std3__48in_placeE:
	.zero		1
	.type		_ZN40_INTERNAL_e8d9a19b_4_k_cu_6c40149c_134224cuda3std6ranges3__45__cpo9iter_moveE,@object
	.size		_ZN40_INTERNAL_e8d9a19b_4_k_cu_6c40149c_134224cuda3std6ranges3__45__cpo9iter_moveE,(_ZN40_INTERNAL_e8d9a19b_4_k_cu_6c40149c_134224cuda3std3__45__cpo5beginE - _ZN40_INTERNAL_e8d9a19b_4_k_cu_6c40149c_134224cuda3std6ranges3__45__cpo9iter_moveE)
_ZN40_INTERNAL_e8d9a19b_4_k_cu_6c40149c_134224cuda3std6ranges3__45__cpo9iter_moveE:
	.zero		1
	.type		_ZN40_INTERNAL_e8d9a19b_4_k_cu_6c40149c_134224cuda3std3__45__cpo5beginE,@object
	.size		_ZN40_INTERNAL_e8d9a19b_4_k_cu_6c40149c_134224cuda3std3__45__cpo5beginE,(_ZN40_INTERNAL_e8d9a19b_4_k_cu_6c40149c_134224cuda3std3__442_GLOBAL__N__e8d9a19b_4_k_cu_6c40149c_134226ignoreE - _ZN40_INTERNAL_e8d9a19b_4_k_cu_6c40149c_134224cuda3std3__45__cpo5beginE)
_ZN40_INTERNAL_e8d9a19b_4_k_cu_6c40149c_134224cuda3std3__45__cpo5beginE:
	.zero		1
	.type		_ZN40_INTERNAL_e8d9a19b_4_k_cu_6c40149c_134224cuda3std3__442_GLOBAL__N__e8d9a19b_4_k_cu_6c40149c_134226ignoreE,@object
	.size		_ZN40_INTERNAL_e8d9a19b_4_k_cu_6c40149c_134224cuda3std3__442_GLOBAL__N__e8d9a19b_4_k_cu_6c40149c_134226ignoreE,(_ZN40_INTERNAL_e8d9a19b_4_k_cu_6c40149c_134224cute7productE - _ZN40_INTERNAL_e8d9a19b_4_k_cu_6c40149c_134224cuda3std3__442_GLOBAL__N__e8d9a19b_4_k_cu_6c40149c_134226ignoreE)
_ZN40_INTERNAL_e8d9a19b_4_k_cu_6c40149c_134224cuda3std3__442_GLOBAL__N__e8d9a19b_4_k_cu_6c40149c_134226ignoreE:
	.zero		1
	.type		_ZN40_INTERNAL_e8d9a19b_4_k_cu_6c40149c_134224cute7productE,@object
	.size		_ZN40_INTERNAL_e8d9a19b_4_k_cu_6c40149c_134224cute7productE,(_ZN40_INTERNAL_e8d9a19b_4_k_cu_6c40149c_134224cuda3std3__45__cpo3endE - _ZN40_INTERNAL_e8d9a19b_4_k_cu_6c40149c_134224cute7productE)
_ZN40_INTERNAL_e8d9a19b_4_k_cu_6c40149c_134224cute7productE:
	.zero		1
	.type		_ZN40_INTERNAL_e8d9a19b_4_k_cu_6c40149c_134224cuda3std3__45__cpo3endE,@object
	.size		_ZN40_INTERNAL_e8d9a19b_4_k_cu_6c40149c_134224cuda3std3__45__cpo3endE,(_ZN40_INTERNAL_e8d9a19b_4_k_cu_6c40149c_134224cuda3std3__419piecewise_constructE - _ZN40_INTERNAL_e8d9a19b_4_k_cu_6c40149c_134224cuda3std3__45__cpo3endE)
_ZN40_INTERNAL_e8d9a19b_4_k_cu_6c40149c_134224cuda3std3__45__cpo3endE:
	.zero		1
	.type		_ZN40_INTERNAL_e8d9a19b_4_k_cu_6c40149c_134224cuda3std3__419piecewise_constructE,@object
	.size		_ZN40_INTERNAL_e8d9a19b_4_k_cu_6c40149c_134224cuda3std3__419piecewise_constructE,(_ZN40_INTERNAL_e8d9a19b_4_k_cu_6c40149c_134224cuda3std3__45__cpo4cendE - _ZN40_INTERNAL_e8d9a19b_4_k_cu_6c40149c_134224cuda3std3__419piecewise_constructE)
_ZN40_INTERNAL_e8d9a19b_4_k_cu_6c40149c_134224cuda3std3__419piecewise_constructE:
	.zero		1
	.type		_ZN40_INTERNAL_e8d9a19b_4_k_cu_6c40149c_134224cuda3std3__45__cpo4cendE,@object
	.size		_ZN40_INTERNAL_e8d9a19b_4_k_cu_6c40149c_134224cuda3std3__45__cpo4cendE,(_ZN40_INTERNAL_e8d9a19b_4_k_cu_6c40149c_134224cuda3std6ranges3__45__cpo4swapE - _ZN40_INTERNAL_e8d9a19b_4_k_cu_6c40149c_134224cuda3std3__45__cpo4cendE)
_ZN40_INTERNAL_e8d9a19b_4_k_cu_6c40149c_134224cuda3std3__45__cpo4cendE:
	.zero		1
	.type		_ZN40_INTERNAL_e8d9a19b_4_k_cu_6c40149c_134224cuda3std6ranges3__45__cpo4swapE,@object
	.size		_ZN40_INTERNAL_e8d9a19b_4_k_cu_6c40149c_134224cuda3std6ranges3__45__cpo4swapE,(.L_8 - _ZN40_INTERNAL_e8d9a19b_4_k_cu_6c40149c_134224cuda3std6ranges3__45__cpo4swapE)
_ZN40_INTERNAL_e8d9a19b_4_k_cu_6c40149c_134224cuda3std6ranges3__45__cpo4swapE:
	.zero		1
.L_8:


//--------------------- .nv.constant0._ZN7cutlass13device_kernelINS_4gemm6kernel13GemmUniversalIN4cute5tupleIJiiiiEEENS1_10collective13CollectiveMmaINS1_34MainloopSm90TmaGmmaWarpSpecializedILi18ENS5_IJNS4_1CILi2EEENSA_ILi1EEESC_EEENS1_35KernelTmaWarpSpecializedCooperativeEEENS5_IJNSA_ILi256EEENSA_ILi128EEENSA_ILi16EEEEEENS_10bfloat16_tENS5_IJlSC_lEEESK_SL_NS4_8TiledMMAINS4_8MMA_AtomIJNS4_4SM904GMMA28MMA_64x128x16_F32BF16BF16_SSILNSP_5MajorE0ELSR_0ELNSP_7ScaleInE1ELSS_1EEEEEENS4_6LayoutISD_NS5_IJSC_NSA_ILi0EEESW_EEEEENS5_IJNS4_10UnderscoreESZ_SZ_EEEEENS4_13SM90_TMA_LOADENS4_14ComposedLayoutINS4_7SwizzleILi1ELi4ELi3EEENS4_18smem_ptr_flag_bitsILi16EEENSV_INS5_IJNSA_ILi8EEESI_EEENS5_IJSI_SC_EEEEEEEvNS4_8identityENS4_23SM90_TMA_LOAD_MULTICASTES1C_vS1D_EENS_8epilogue10collective6detail29Sm90TmaWarpSpecializedAdapterINS1H_15DefaultEpilogueISK_SL_SL_NS1G_6thread17LinearCombinationISK_Li1EffLNS1L_9ScaleType4KindE0ELNS_15FloatRoundStyleE2ESK_EENS1_15EpilogueDefaultEEEEEvvEEEEvNT_6ParamsE --------------------------
	.section	.nv.constant0._ZN7cutlass13device_kernelINS_4gemm6kernel13GemmUniversalIN4cute5tupleIJiiiiEEENS1_10collective13CollectiveMmaINS1_34MainloopSm90TmaGmmaWarpSpecializedILi18ENS5_IJNS4_1CILi2EEENSA_ILi1EEESC_EEENS1_35KernelTmaWarpSpecializedCooperativeEEENS5_IJNSA_ILi256EEENSA_ILi128EEENSA_ILi16EEEEEENS_10bfloat16_tENS5_IJlSC_lEEESK_SL_NS4_8TiledMMAINS4_8MMA_AtomIJNS4_4SM904GMMA28MMA_64x128x16_F32BF16BF16_SSILNSP_5MajorE0ELSR_0ELNSP_7ScaleInE1ELSS_1EEEEEENS4_6LayoutISD_NS5_IJSC_NSA_ILi0EEESW_EEEEENS5_IJNS4_10UnderscoreESZ_SZ_EEEEENS4_13SM90_TMA_LOADENS4_14ComposedLayoutINS4_7SwizzleILi1ELi4ELi3EEENS4_18smem_ptr_flag_bitsILi16EEENSV_INS5_IJNSA_ILi8EEESI_EEENS5_IJSI_SC_EEEEEEEvNS4_8identityENS4_23SM90_TMA_LOAD_MULTICASTES1C_vS1D_EENS_8epilogue10collective6detail29Sm90TmaWarpSpecializedAdapterINS1H_15DefaultEpilogueISK_SL_SL_NS1G_6thread17LinearCombinationISK_Li1EffLNS1L_9ScaleType4KindE0ELNS_15FloatRoundStyleE2ESK_EENS1_15EpilogueDefaultEEEEEvvEEEEvNT_6ParamsE,"a",@progbits
	.sectionflags	@""
	.align	4
.nv.constant0._ZN7cutlass13device_kernelINS_4gemm6kernel13GemmUniversalIN4cute5tupleIJiiiiEEENS1_10collective13CollectiveMmaINS1_34MainloopSm90TmaGmmaWarpSpecializedILi18ENS5_IJNS4_1CILi2EEENSA_ILi1EEESC_EEENS1_35KernelTmaWarpSpecializedCooperativeEEENS5_IJNSA_ILi256EEENSA_ILi128EEENSA_ILi16EEEEEENS_10bfloat16_tENS5_IJlSC_lEEESK_SL_NS4_8TiledMMAINS4_8MMA_AtomIJNS4_4SM904GMMA28MMA_64x128x16_F32BF16BF16_SSILNSP_5MajorE0ELSR_0ELNSP_7ScaleInE1ELSS_1EEEEEENS4_6LayoutISD_NS5_IJSC_NSA_ILi0EEESW_EEEEENS5_IJNS4_10UnderscoreESZ_SZ_EEEEENS4_13SM90_TMA_LOADENS4_14ComposedLayoutINS4_7SwizzleILi1ELi4ELi3EEENS4_18smem_ptr_flag_bitsILi16EEENSV_INS5_IJNSA_ILi8EEESI_EEENS5_IJSI_SC_EEEEEEEvNS4_8identityENS4_23SM90_TMA_LOAD_MULTICASTES1C_vS1D_EENS_8epilogue10collective6detail29Sm90TmaWarpSpecializedAdapterINS1H_15DefaultEpilogueISK_SL_SL_NS1G_6thread17LinearCombinationISK_Li1EffLNS1L_9ScaleType4KindE0ELNS_15FloatRoundStyleE2ESK_EENS1_15EpilogueDefaultEEEEEvvEEEEvNT_6ParamsE:
	.zero		1664


//--------------------- SYMBOLS --------------------------

	.type		.nv.reservedSmem.offset0,@object
	.size		.nv.reservedSmem.offset0,0x4
	.type		__assertfail,@function
